//
// Generated by NVIDIA NVVM Compiler
//
// Compiler Build ID: CL-36424714
// Cuda compilation tools, release 13.0, V13.0.88
// Based on NVVM 20.0.0
//

.version 9.0
.target sm_100
.address_size 64

	// .globl	_Z17bsr_matvec_kerneliPKiS0_PKdS2_PdiilPKlS0_id
// _ZZ12block_reducedE3aux has been demoted
.extern .shared .align 16 .b8 sum_private[];

.visible .entry _Z17bsr_matvec_kerneliPKiS0_PKdS2_PdiilPKlS0_id(
	.param .u32 _Z17bsr_matvec_kerneliPKiS0_PKdS2_PdiilPKlS0_id_param_0,
	.param .u64 .ptr .align 1 _Z17bsr_matvec_kerneliPKiS0_PKdS2_PdiilPKlS0_id_param_1,
	.param .u64 .ptr .align 1 _Z17bsr_matvec_kerneliPKiS0_PKdS2_PdiilPKlS0_id_param_2,
	.param .u64 .ptr .align 1 _Z17bsr_matvec_kerneliPKiS0_PKdS2_PdiilPKlS0_id_param_3,
	.param .u64 .ptr .align 1 _Z17bsr_matvec_kerneliPKiS0_PKdS2_PdiilPKlS0_id_param_4,
	.param .u64 .ptr .align 1 _Z17bsr_matvec_kerneliPKiS0_PKdS2_PdiilPKlS0_id_param_5,
	.param .u32 _Z17bsr_matvec_kerneliPKiS0_PKdS2_PdiilPKlS0_id_param_6,
	.param .u32 _Z17bsr_matvec_kerneliPKiS0_PKdS2_PdiilPKlS0_id_param_7,
	.param .u64 _Z17bsr_matvec_kerneliPKiS0_PKdS2_PdiilPKlS0_id_param_8,
	.param .u64 .ptr .align 1 _Z17bsr_matvec_kerneliPKiS0_PKdS2_PdiilPKlS0_id_param_9,
	.param .u64 .ptr .align 1 _Z17bsr_matvec_kerneliPKiS0_PKdS2_PdiilPKlS0_id_param_10,
	.param .u32 _Z17bsr_matvec_kerneliPKiS0_PKdS2_PdiilPKlS0_id_param_11,
	.param .f64 _Z17bsr_matvec_kerneliPKiS0_PKdS2_PdiilPKlS0_id_param_12
)
{
	.local .align 8 .b8 	__local_depot0[40];
	.reg .b64 	%SP;
	.reg .b64 	%SPL;
	.reg .pred 	%p<134>;
	.reg .b32 	%r<307>;
	.reg .b64 	%rd<196>;
	.reg .b64 	%fd<118>;
	// demoted variable
	.shared .align 8 .b8 _ZZ12block_reducedE3aux[256];
	mov.u64 	%SPL, __local_depot0;
	ld.param.u64 	%rd65, [_Z17bsr_matvec_kerneliPKiS0_PKdS2_PdiilPKlS0_id_param_2];
	ld.param.u64 	%rd66, [_Z17bsr_matvec_kerneliPKiS0_PKdS2_PdiilPKlS0_id_param_3];
	ld.param.u64 	%rd67, [_Z17bsr_matvec_kerneliPKiS0_PKdS2_PdiilPKlS0_id_param_4];
	ld.param.u64 	%rd68, [_Z17bsr_matvec_kerneliPKiS0_PKdS2_PdiilPKlS0_id_param_5];
	ld.param.u32 	%r39, [_Z17bsr_matvec_kerneliPKiS0_PKdS2_PdiilPKlS0_id_param_6];
	ld.param.u32 	%r40, [_Z17bsr_matvec_kerneliPKiS0_PKdS2_PdiilPKlS0_id_param_7];
	ld.param.u64 	%rd62, [_Z17bsr_matvec_kerneliPKiS0_PKdS2_PdiilPKlS0_id_param_8];
	ld.param.u32 	%r41, [_Z17bsr_matvec_kerneliPKiS0_PKdS2_PdiilPKlS0_id_param_11];
	ld.param.f64 	%fd13, [_Z17bsr_matvec_kerneliPKiS0_PKdS2_PdiilPKlS0_id_param_12];
	cvta.to.global.u64 	%rd1, %rd67;
	cvta.to.global.u64 	%rd2, %rd66;
	cvta.to.global.u64 	%rd3, %rd65;
	cvta.to.global.u64 	%rd4, %rd68;
	add.u64 	%rd5, %SPL, 0;
	add.u64 	%rd6, %SPL, 0;
	add.u64 	%rd7, %SPL, 0;
	add.u64 	%rd8, %SPL, 0;
	mov.u32 	%r293, %ctaid.x;
	setp.ge.s32 	%p1, %r293, %r41;
	@%p1 bra 	$L__BB0_83;
	mov.u32 	%r2, %tid.x;
	mov.u32 	%r42, %ntid.x;
	cvt.u64.u32 	%rd9, %r42;
	and.b32  	%r3, %r2, 31;
	shr.u32 	%r43, %r2, 2;
	mov.u32 	%r44, _ZZ12block_reducedE3aux;
	add.s32 	%r4, %r44, %r43;
	shl.b32 	%r45, %r2, 3;
	and.b32  	%r46, %r45, 248;
	add.s32 	%r5, %r44, %r46;
$L__BB0_2:
	ld.param.u64 	%rd182, [_Z17bsr_matvec_kerneliPKiS0_PKdS2_PdiilPKlS0_id_param_10];
	ld.param.u64 	%rd181, [_Z17bsr_matvec_kerneliPKiS0_PKdS2_PdiilPKlS0_id_param_9];
	cvta.to.global.u64 	%rd73, %rd181;
	mul.wide.u32 	%rd74, %r293, 8;
	add.s64 	%rd75, %rd73, %rd74;
	ld.global.u64 	%rd10, [%rd75];
	ld.global.u64 	%rd11, [%rd75+8];
	cvta.to.global.u64 	%rd76, %rd182;
	mul.wide.u32 	%rd77, %r293, 4;
	add.s64 	%rd78, %rd76, %rd77;
	ld.global.u32 	%r7, [%rd78];
	ld.global.u32 	%r8, [%rd78+4];
	setp.ne.s32 	%p2, %r7, %r8;
	@%p2 bra 	$L__BB0_22;
	setp.ge.s32 	%p101, %r2, %r39;
	bar.sync 	0;
	@%p101 bra 	$L__BB0_6;
	mov.u32 	%r294, %r2;
$L__BB0_5:
	cvt.u32.u64 	%r230, %rd9;
	shl.b32 	%r231, %r294, 3;
	mov.u32 	%r232, sum_private;
	add.s32 	%r233, %r232, %r231;
	mov.b64 	%rd157, 0;
	st.shared.u64 	[%r233], %rd157;
	add.s32 	%r294, %r294, %r230;
	setp.lt.s32 	%p102, %r294, %r39;
	@%p102 bra 	$L__BB0_5;
$L__BB0_6:
	bar.sync 	0;
	mov.b64 	%rd158, 0;
	st.local.u64 	[%rd8], %rd158;
	st.local.u64 	[%rd8+8], %rd158;
	st.local.u64 	[%rd8+16], %rd158;
	st.local.u64 	[%rd8+24], %rd158;
	st.local.u64 	[%rd8+32], %rd158;
	cvt.u64.u32 	%rd159, %r2;
	add.s64 	%rd183, %rd10, %rd159;
	setp.ge.s64 	%p103, %rd183, %rd11;
	@%p103 bra 	$L__BB0_11;
$L__BB0_7:
	or.b64  	%rd160, %rd183, %rd62;
	and.b64  	%rd161, %rd160, -4294967296;
	setp.ne.s64 	%p104, %rd161, 0;
	@%p104 bra 	$L__BB0_9;
	cvt.u32.u64 	%r234, %rd62;
	cvt.u32.u64 	%r235, %rd183;
	div.u32 	%r236, %r235, %r234;
	mul.lo.s32 	%r237, %r236, %r234;
	sub.s32 	%r238, %r235, %r237;
	cvt.u64.u32 	%rd184, %r236;
	cvt.u64.u32 	%rd185, %r238;
	bra.uni 	$L__BB0_10;
$L__BB0_9:
	div.s64 	%rd184, %rd183, %rd62;
	mul.lo.s64 	%rd162, %rd184, %rd62;
	sub.s64 	%rd185, %rd183, %rd162;
$L__BB0_10:
	cvt.u32.u64 	%r239, %rd185;
	shl.b64 	%rd163, %rd184, 32;
	shr.s64 	%rd164, %rd163, 30;
	add.s64 	%rd165, %rd3, %rd164;
	ld.global.u32 	%r240, [%rd165];
	div.s32 	%r241, %r239, %r40;
	mul.lo.s32 	%r242, %r241, %r40;
	sub.s32 	%r243, %r239, %r242;
	mad.lo.s32 	%r244, %r240, %r40, %r243;
	shl.b64 	%rd166, %rd183, 3;
	add.s64 	%rd167, %rd2, %rd166;
	ld.global.f64 	%fd92, [%rd167];
	mul.wide.s32 	%rd168, %r244, 8;
	add.s64 	%rd169, %rd1, %rd168;
	ld.global.f64 	%fd93, [%rd169];
	mul.wide.s32 	%rd170, %r241, 8;
	add.s64 	%rd171, %rd8, %rd170;
	ld.local.f64 	%fd94, [%rd171];
	fma.rn.f64 	%fd95, %fd92, %fd93, %fd94;
	st.local.f64 	[%rd171], %fd95;
	add.s64 	%rd183, %rd183, %rd9;
	setp.lt.s64 	%p105, %rd183, %rd11;
	@%p105 bra 	$L__BB0_7;
$L__BB0_11:
	setp.lt.s32 	%p106, %r39, 1;
	bar.sync 	0;
	@%p106 bra 	$L__BB0_82;
	mul.wide.s32 	%rd21, %r7, %r39;
	mov.b32 	%r295, 0;
$L__BB0_13:
	setp.gt.u32 	%p107, %r2, 31;
	cvt.u64.u32 	%rd22, %r295;
	mul.wide.u32 	%rd172, %r295, 8;
	add.s64 	%rd173, %rd8, %rd172;
	ld.local.f64 	%fd1, [%rd173];
	@%p107 bra 	$L__BB0_16;
	mov.u32 	%r296, %r2;
$L__BB0_15:
	cvt.u32.u64 	%r246, %rd9;
	shl.b32 	%r247, %r296, 3;
	mov.u32 	%r248, _ZZ12block_reducedE3aux;
	add.s32 	%r249, %r248, %r247;
	mov.b64 	%rd174, 0;
	st.shared.u64 	[%r249], %rd174;
	add.s32 	%r296, %r296, %r246;
	setp.lt.u32 	%p108, %r296, 32;
	@%p108 bra 	$L__BB0_15;
$L__BB0_16:
	setp.ne.s32 	%p109, %r3, 0;
	bar.sync 	0;
	// begin inline asm
	mov.b64 {%r250,%r251}, %fd1;
	// end inline asm
	shfl.sync.down.b32	%r253|%p110, %r251, 16, 31, -1;
	shfl.sync.down.b32	%r252|%p111, %r250, 16, 31, -1;
	// begin inline asm
	mov.b64 %fd97, {%r252,%r253};
	// end inline asm
	add.f64 	%fd98, %fd1, %fd97;
	// begin inline asm
	mov.b64 {%r254,%r255}, %fd98;
	// end inline asm
	shfl.sync.down.b32	%r257|%p112, %r255, 8, 31, -1;
	shfl.sync.down.b32	%r256|%p113, %r254, 8, 31, -1;
	// begin inline asm
	mov.b64 %fd99, {%r256,%r257};
	// end inline asm
	add.f64 	%fd100, %fd98, %fd99;
	// begin inline asm
	mov.b64 {%r258,%r259}, %fd100;
	// end inline asm
	shfl.sync.down.b32	%r261|%p114, %r259, 4, 31, -1;
	shfl.sync.down.b32	%r260|%p115, %r258, 4, 31, -1;
	// begin inline asm
	mov.b64 %fd101, {%r260,%r261};
	// end inline asm
	add.f64 	%fd102, %fd100, %fd101;
	// begin inline asm
	mov.b64 {%r262,%r263}, %fd102;
	// end inline asm
	shfl.sync.down.b32	%r265|%p116, %r263, 2, 31, -1;
	shfl.sync.down.b32	%r264|%p117, %r262, 2, 31, -1;
	// begin inline asm
	mov.b64 %fd103, {%r264,%r265};
	// end inline asm
	add.f64 	%fd104, %fd102, %fd103;
	// begin inline asm
	mov.b64 {%r266,%r267}, %fd104;
	// end inline asm
	shfl.sync.down.b32	%r269|%p118, %r267, 1, 31, -1;
	shfl.sync.down.b32	%r268|%p119, %r266, 1, 31, -1;
	// begin inline asm
	mov.b64 %fd105, {%r268,%r269};
	// end inline asm
	add.f64 	%fd2, %fd104, %fd105;
	@%p109 bra 	$L__BB0_18;
	st.shared.f64 	[%r4], %fd2;
$L__BB0_18:
	setp.gt.u32 	%p120, %r2, 31;
	bar.sync 	0;
	@%p120 bra 	$L__BB0_21;
	setp.ne.s32 	%p121, %r2, 0;
	ld.shared.f64 	%fd106, [%r5];
	// begin inline asm
	mov.b64 {%r270,%r271}, %fd106;
	// end inline asm
	shfl.sync.down.b32	%r273|%p122, %r271, 16, 31, -1;
	shfl.sync.down.b32	%r272|%p123, %r270, 16, 31, -1;
	// begin inline asm
	mov.b64 %fd107, {%r272,%r273};
	// end inline asm
	add.f64 	%fd108, %fd106, %fd107;
	// begin inline asm
	mov.b64 {%r274,%r275}, %fd108;
	// end inline asm
	shfl.sync.down.b32	%r277|%p124, %r275, 8, 31, -1;
	shfl.sync.down.b32	%r276|%p125, %r274, 8, 31, -1;
	// begin inline asm
	mov.b64 %fd109, {%r276,%r277};
	// end inline asm
	add.f64 	%fd110, %fd108, %fd109;
	// begin inline asm
	mov.b64 {%r278,%r279}, %fd110;
	// end inline asm
	shfl.sync.down.b32	%r281|%p126, %r279, 4, 31, -1;
	shfl.sync.down.b32	%r280|%p127, %r278, 4, 31, -1;
	// begin inline asm
	mov.b64 %fd111, {%r280,%r281};
	// end inline asm
	add.f64 	%fd112, %fd110, %fd111;
	// begin inline asm
	mov.b64 {%r282,%r283}, %fd112;
	// end inline asm
	shfl.sync.down.b32	%r285|%p128, %r283, 2, 31, -1;
	shfl.sync.down.b32	%r284|%p129, %r282, 2, 31, -1;
	// begin inline asm
	mov.b64 %fd113, {%r284,%r285};
	// end inline asm
	add.f64 	%fd114, %fd112, %fd113;
	// begin inline asm
	mov.b64 {%r286,%r287}, %fd114;
	// end inline asm
	shfl.sync.down.b32	%r289|%p130, %r287, 1, 31, -1;
	shfl.sync.down.b32	%r288|%p131, %r286, 1, 31, -1;
	// begin inline asm
	mov.b64 %fd115, {%r288,%r289};
	// end inline asm
	add.f64 	%fd3, %fd114, %fd115;
	@%p121 bra 	$L__BB0_21;
	add.s64 	%rd175, %rd21, %rd22;
	shl.b64 	%rd176, %rd175, 3;
	add.s64 	%rd177, %rd4, %rd176;
	mul.f64 	%fd116, %fd13, %fd3;
	atom.global.add.f64 	%fd117, [%rd177], %fd116;
$L__BB0_21:
	cvt.u32.u64 	%r290, %rd22;
	add.s32 	%r295, %r290, 1;
	setp.ne.s32 	%p132, %r295, %r39;
	@%p132 bra 	$L__BB0_13;
	bra.uni 	$L__BB0_82;
$L__BB0_22:
	ld.param.u64 	%rd178, [_Z17bsr_matvec_kerneliPKiS0_PKdS2_PdiilPKlS0_id_param_1];
	setp.ge.s32 	%p3, %r2, %r39;
	add.s32 	%r300, %r7, 1;
	cvta.to.global.u64 	%rd79, %rd178;
	mul.wide.s32 	%rd80, %r7, 4;
	add.s64 	%rd81, %rd79, %rd80;
	ld.global.s32 	%rd82, [%rd81+4];
	mul.lo.s64 	%rd23, %rd62, %rd82;
	bar.sync 	0;
	@%p3 bra 	$L__BB0_25;
	mov.u32 	%r297, %r2;
$L__BB0_24:
	cvt.u32.u64 	%r47, %rd9;
	shl.b32 	%r48, %r297, 3;
	mov.u32 	%r49, sum_private;
	add.s32 	%r50, %r49, %r48;
	mov.b64 	%rd83, 0;
	st.shared.u64 	[%r50], %rd83;
	add.s32 	%r297, %r297, %r47;
	setp.lt.s32 	%p4, %r297, %r39;
	@%p4 bra 	$L__BB0_24;
$L__BB0_25:
	bar.sync 	0;
	mov.b64 	%rd84, 0;
	st.local.u64 	[%rd7], %rd84;
	st.local.u64 	[%rd7+8], %rd84;
	st.local.u64 	[%rd7+16], %rd84;
	st.local.u64 	[%rd7+24], %rd84;
	st.local.u64 	[%rd7+32], %rd84;
	cvt.u64.u32 	%rd85, %r2;
	add.s64 	%rd187, %rd10, %rd85;
	setp.ge.s64 	%p5, %rd187, %rd23;
	@%p5 bra 	$L__BB0_31;
	shl.b64 	%rd86, %rd187, 3;
	add.s64 	%rd186, %rd2, %rd86;
$L__BB0_27:
	or.b64  	%rd87, %rd187, %rd62;
	and.b64  	%rd88, %rd87, -4294967296;
	setp.ne.s64 	%p6, %rd88, 0;
	@%p6 bra 	$L__BB0_29;
	cvt.u32.u64 	%r51, %rd62;
	cvt.u32.u64 	%r52, %rd187;
	div.u32 	%r53, %r52, %r51;
	mul.lo.s32 	%r54, %r53, %r51;
	sub.s32 	%r55, %r52, %r54;
	cvt.u64.u32 	%rd188, %r53;
	cvt.u64.u32 	%rd189, %r55;
	bra.uni 	$L__BB0_30;
$L__BB0_29:
	div.s64 	%rd188, %rd187, %rd62;
	mul.lo.s64 	%rd89, %rd188, %rd62;
	sub.s64 	%rd189, %rd187, %rd89;
$L__BB0_30:
	cvt.u32.u64 	%r56, %rd189;
	shl.b64 	%rd90, %rd188, 32;
	shr.s64 	%rd91, %rd90, 30;
	add.s64 	%rd92, %rd3, %rd91;
	ld.global.u32 	%r57, [%rd92];
	div.s32 	%r58, %r56, %r40;
	mul.lo.s32 	%r59, %r58, %r40;
	sub.s32 	%r60, %r56, %r59;
	mad.lo.s32 	%r61, %r57, %r40, %r60;
	ld.global.f64 	%fd14, [%rd186];
	mul.wide.s32 	%rd93, %r61, 8;
	add.s64 	%rd94, %rd1, %rd93;
	ld.global.f64 	%fd15, [%rd94];
	mul.wide.s32 	%rd95, %r58, 8;
	add.s64 	%rd96, %rd7, %rd95;
	ld.local.f64 	%fd16, [%rd96];
	fma.rn.f64 	%fd17, %fd14, %fd15, %fd16;
	st.local.f64 	[%rd96], %fd17;
	add.s64 	%rd187, %rd187, %rd9;
	shl.b64 	%rd97, %rd9, 3;
	add.s64 	%rd186, %rd186, %rd97;
	setp.lt.s64 	%p7, %rd187, %rd23;
	@%p7 bra 	$L__BB0_27;
$L__BB0_31:
	setp.lt.s32 	%p8, %r39, 1;
	bar.sync 	0;
	@%p8 bra 	$L__BB0_42;
	mov.b32 	%r298, 0;
$L__BB0_33:
	setp.gt.u32 	%p9, %r2, 31;
	cvt.u64.u32 	%rd36, %r298;
	mul.wide.u32 	%rd98, %r298, 8;
	add.s64 	%rd99, %rd7, %rd98;
	ld.local.f64 	%fd4, [%rd99];
	@%p9 bra 	$L__BB0_36;
	mov.u32 	%r299, %r2;
$L__BB0_35:
	cvt.u32.u64 	%r63, %rd9;
	shl.b32 	%r64, %r299, 3;
	mov.u32 	%r65, _ZZ12block_reducedE3aux;
	add.s32 	%r66, %r65, %r64;
	mov.b64 	%rd100, 0;
	st.shared.u64 	[%r66], %rd100;
	add.s32 	%r299, %r299, %r63;
	setp.lt.u32 	%p10, %r299, 32;
	@%p10 bra 	$L__BB0_35;
$L__BB0_36:
	setp.ne.s32 	%p11, %r3, 0;
	bar.sync 	0;
	// begin inline asm
	mov.b64 {%r67,%r68}, %fd4;
	// end inline asm
	shfl.sync.down.b32	%r70|%p12, %r68, 16, 31, -1;
	shfl.sync.down.b32	%r69|%p13, %r67, 16, 31, -1;
	// begin inline asm
	mov.b64 %fd19, {%r69,%r70};
	// end inline asm
	add.f64 	%fd20, %fd4, %fd19;
	// begin inline asm
	mov.b64 {%r71,%r72}, %fd20;
	// end inline asm
	shfl.sync.down.b32	%r74|%p14, %r72, 8, 31, -1;
	shfl.sync.down.b32	%r73|%p15, %r71, 8, 31, -1;
	// begin inline asm
	mov.b64 %fd21, {%r73,%r74};
	// end inline asm
	add.f64 	%fd22, %fd20, %fd21;
	// begin inline asm
	mov.b64 {%r75,%r76}, %fd22;
	// end inline asm
	shfl.sync.down.b32	%r78|%p16, %r76, 4, 31, -1;
	shfl.sync.down.b32	%r77|%p17, %r75, 4, 31, -1;
	// begin inline asm
	mov.b64 %fd23, {%r77,%r78};
	// end inline asm
	add.f64 	%fd24, %fd22, %fd23;
	// begin inline asm
	mov.b64 {%r79,%r80}, %fd24;
	// end inline asm
	shfl.sync.down.b32	%r82|%p18, %r80, 2, 31, -1;
	shfl.sync.down.b32	%r81|%p19, %r79, 2, 31, -1;
	// begin inline asm
	mov.b64 %fd25, {%r81,%r82};
	// end inline asm
	add.f64 	%fd26, %fd24, %fd25;
	// begin inline asm
	mov.b64 {%r83,%r84}, %fd26;
	// end inline asm
	shfl.sync.down.b32	%r86|%p20, %r84, 1, 31, -1;
	shfl.sync.down.b32	%r85|%p21, %r83, 1, 31, -1;
	// begin inline asm
	mov.b64 %fd27, {%r85,%r86};
	// end inline asm
	add.f64 	%fd5, %fd26, %fd27;
	@%p11 bra 	$L__BB0_38;
	st.shared.f64 	[%r4], %fd5;
$L__BB0_38:
	setp.gt.u32 	%p22, %r2, 31;
	bar.sync 	0;
	@%p22 bra 	$L__BB0_41;
	setp.ne.s32 	%p23, %r2, 0;
	ld.shared.f64 	%fd28, [%r5];
	// begin inline asm
	mov.b64 {%r87,%r88}, %fd28;
	// end inline asm
	shfl.sync.down.b32	%r90|%p24, %r88, 16, 31, -1;
	shfl.sync.down.b32	%r89|%p25, %r87, 16, 31, -1;
	// begin inline asm
	mov.b64 %fd29, {%r89,%r90};
	// end inline asm
	add.f64 	%fd30, %fd28, %fd29;
	// begin inline asm
	mov.b64 {%r91,%r92}, %fd30;
	// end inline asm
	shfl.sync.down.b32	%r94|%p26, %r92, 8, 31, -1;
	shfl.sync.down.b32	%r93|%p27, %r91, 8, 31, -1;
	// begin inline asm
	mov.b64 %fd31, {%r93,%r94};
	// end inline asm
	add.f64 	%fd32, %fd30, %fd31;
	// begin inline asm
	mov.b64 {%r95,%r96}, %fd32;
	// end inline asm
	shfl.sync.down.b32	%r98|%p28, %r96, 4, 31, -1;
	shfl.sync.down.b32	%r97|%p29, %r95, 4, 31, -1;
	// begin inline asm
	mov.b64 %fd33, {%r97,%r98};
	// end inline asm
	add.f64 	%fd34, %fd32, %fd33;
	// begin inline asm
	mov.b64 {%r99,%r100}, %fd34;
	// end inline asm
	shfl.sync.down.b32	%r102|%p30, %r100, 2, 31, -1;
	shfl.sync.down.b32	%r101|%p31, %r99, 2, 31, -1;
	// begin inline asm
	mov.b64 %fd35, {%r101,%r102};
	// end inline asm
	add.f64 	%fd36, %fd34, %fd35;
	// begin inline asm
	mov.b64 {%r103,%r104}, %fd36;
	// end inline asm
	shfl.sync.down.b32	%r106|%p32, %r104, 1, 31, -1;
	shfl.sync.down.b32	%r105|%p33, %r103, 1, 31, -1;
	// begin inline asm
	mov.b64 %fd37, {%r105,%r106};
	// end inline asm
	add.f64 	%fd6, %fd36, %fd37;
	@%p23 bra 	$L__BB0_41;
	mul.wide.s32 	%rd101, %r7, %r39;
	add.s64 	%rd102, %rd101, %rd36;
	shl.b64 	%rd103, %rd102, 3;
	add.s64 	%rd104, %rd4, %rd103;
	mul.f64 	%fd38, %fd13, %fd6;
	atom.global.add.f64 	%fd39, [%rd104], %fd38;
$L__BB0_41:
	cvt.u32.u64 	%r107, %rd36;
	add.s32 	%r298, %r107, 1;
	setp.ne.s32 	%p34, %r298, %r39;
	@%p34 bra 	$L__BB0_33;
$L__BB0_42:
	setp.ge.s32 	%p35, %r300, %r8;
	@%p35 bra 	$L__BB0_63;
$L__BB0_43:
	ld.param.u64 	%rd179, [_Z17bsr_matvec_kerneliPKiS0_PKdS2_PdiilPKlS0_id_param_1];
	setp.ge.s32 	%p36, %r2, %r39;
	cvta.to.global.u64 	%rd105, %rd179;
	mul.wide.s32 	%rd106, %r300, 4;
	add.s64 	%rd107, %rd105, %rd106;
	ld.global.u32 	%r23, [%rd107];
	ld.global.s32 	%rd108, [%rd107+4];
	mul.lo.s64 	%rd37, %rd62, %rd108;
	bar.sync 	0;
	@%p36 bra 	$L__BB0_46;
	mov.u32 	%r301, %r2;
$L__BB0_45:
	cvt.u32.u64 	%r108, %rd9;
	shl.b32 	%r109, %r301, 3;
	mov.u32 	%r110, sum_private;
	add.s32 	%r111, %r110, %r109;
	mov.b64 	%rd109, 0;
	st.shared.u64 	[%r111], %rd109;
	add.s32 	%r301, %r301, %r108;
	setp.lt.s32 	%p37, %r301, %r39;
	@%p37 bra 	$L__BB0_45;
$L__BB0_46:
	bar.sync 	0;
	mov.b64 	%rd110, 0;
	st.local.u64 	[%rd6], %rd110;
	st.local.u64 	[%rd6+8], %rd110;
	st.local.u64 	[%rd6+16], %rd110;
	st.local.u64 	[%rd6+24], %rd110;
	st.local.u64 	[%rd6+32], %rd110;
	cvt.s64.s32 	%rd111, %r23;
	cvt.u64.u32 	%rd112, %r2;
	mad.lo.s64 	%rd190, %rd62, %rd111, %rd112;
	setp.ge.s64 	%p38, %rd190, %rd37;
	@%p38 bra 	$L__BB0_51;
$L__BB0_47:
	or.b64  	%rd113, %rd190, %rd62;
	and.b64  	%rd114, %rd113, -4294967296;
	setp.ne.s64 	%p39, %rd114, 0;
	@%p39 bra 	$L__BB0_49;
	cvt.u32.u64 	%r112, %rd62;
	cvt.u32.u64 	%r113, %rd190;
	div.u32 	%r114, %r113, %r112;
	mul.lo.s32 	%r115, %r114, %r112;
	sub.s32 	%r116, %r113, %r115;
	cvt.u64.u32 	%rd191, %r114;
	cvt.u64.u32 	%rd192, %r116;
	bra.uni 	$L__BB0_50;
$L__BB0_49:
	div.s64 	%rd191, %rd190, %rd62;
	mul.lo.s64 	%rd115, %rd191, %rd62;
	sub.s64 	%rd192, %rd190, %rd115;
$L__BB0_50:
	cvt.u32.u64 	%r117, %rd192;
	shl.b64 	%rd116, %rd191, 32;
	shr.s64 	%rd117, %rd116, 30;
	add.s64 	%rd118, %rd3, %rd117;
	ld.global.u32 	%r118, [%rd118];
	div.s32 	%r119, %r117, %r40;
	mul.lo.s32 	%r120, %r119, %r40;
	sub.s32 	%r121, %r117, %r120;
	mad.lo.s32 	%r122, %r118, %r40, %r121;
	shl.b64 	%rd119, %rd190, 3;
	add.s64 	%rd120, %rd2, %rd119;
	ld.global.f64 	%fd40, [%rd120];
	mul.wide.s32 	%rd121, %r122, 8;
	add.s64 	%rd122, %rd1, %rd121;
	ld.global.f64 	%fd41, [%rd122];
	mul.wide.s32 	%rd123, %r119, 8;
	add.s64 	%rd124, %rd6, %rd123;
	ld.local.f64 	%fd42, [%rd124];
	fma.rn.f64 	%fd43, %fd40, %fd41, %fd42;
	st.local.f64 	[%rd124], %fd43;
	add.s64 	%rd190, %rd190, %rd9;
	setp.lt.s64 	%p40, %rd190, %rd37;
	@%p40 bra 	$L__BB0_47;
$L__BB0_51:
	setp.lt.s32 	%p41, %r39, 1;
	bar.sync 	0;
	@%p41 bra 	$L__BB0_62;
	mul.wide.s32 	%rd47, %r300, %r39;
	mov.b32 	%r302, 0;
$L__BB0_53:
	setp.gt.u32 	%p42, %r2, 31;
	cvt.u64.u32 	%rd48, %r302;
	mul.wide.u32 	%rd125, %r302, 8;
	add.s64 	%rd126, %rd6, %rd125;
	ld.local.f64 	%fd7, [%rd126];
	@%p42 bra 	$L__BB0_56;
	mov.u32 	%r303, %r2;
$L__BB0_55:
	cvt.u32.u64 	%r124, %rd9;
	shl.b32 	%r125, %r303, 3;
	mov.u32 	%r126, _ZZ12block_reducedE3aux;
	add.s32 	%r127, %r126, %r125;
	mov.b64 	%rd127, 0;
	st.shared.u64 	[%r127], %rd127;
	add.s32 	%r303, %r303, %r124;
	setp.lt.u32 	%p43, %r303, 32;
	@%p43 bra 	$L__BB0_55;
$L__BB0_56:
	setp.ne.s32 	%p44, %r3, 0;
	bar.sync 	0;
	// begin inline asm
	mov.b64 {%r128,%r129}, %fd7;
	// end inline asm
	shfl.sync.down.b32	%r131|%p45, %r129, 16, 31, -1;
	shfl.sync.down.b32	%r130|%p46, %r128, 16, 31, -1;
	// begin inline asm
	mov.b64 %fd45, {%r130,%r131};
	// end inline asm
	add.f64 	%fd46, %fd7, %fd45;
	// begin inline asm
	mov.b64 {%r132,%r133}, %fd46;
	// end inline asm
	shfl.sync.down.b32	%r135|%p47, %r133, 8, 31, -1;
	shfl.sync.down.b32	%r134|%p48, %r132, 8, 31, -1;
	// begin inline asm
	mov.b64 %fd47, {%r134,%r135};
	// end inline asm
	add.f64 	%fd48, %fd46, %fd47;
	// begin inline asm
	mov.b64 {%r136,%r137}, %fd48;
	// end inline asm
	shfl.sync.down.b32	%r139|%p49, %r137, 4, 31, -1;
	shfl.sync.down.b32	%r138|%p50, %r136, 4, 31, -1;
	// begin inline asm
	mov.b64 %fd49, {%r138,%r139};
	// end inline asm
	add.f64 	%fd50, %fd48, %fd49;
	// begin inline asm
	mov.b64 {%r140,%r141}, %fd50;
	// end inline asm
	shfl.sync.down.b32	%r143|%p51, %r141, 2, 31, -1;
	shfl.sync.down.b32	%r142|%p52, %r140, 2, 31, -1;
	// begin inline asm
	mov.b64 %fd51, {%r142,%r143};
	// end inline asm
	add.f64 	%fd52, %fd50, %fd51;
	// begin inline asm
	mov.b64 {%r144,%r145}, %fd52;
	// end inline asm
	shfl.sync.down.b32	%r147|%p53, %r145, 1, 31, -1;
	shfl.sync.down.b32	%r146|%p54, %r144, 1, 31, -1;
	// begin inline asm
	mov.b64 %fd53, {%r146,%r147};
	// end inline asm
	add.f64 	%fd8, %fd52, %fd53;
	@%p44 bra 	$L__BB0_58;
	st.shared.f64 	[%r4], %fd8;
$L__BB0_58:
	setp.gt.u32 	%p55, %r2, 31;
	bar.sync 	0;
	@%p55 bra 	$L__BB0_61;
	setp.ne.s32 	%p56, %r2, 0;
	ld.shared.f64 	%fd54, [%r5];
	// begin inline asm
	mov.b64 {%r148,%r149}, %fd54;
	// end inline asm
	shfl.sync.down.b32	%r151|%p57, %r149, 16, 31, -1;
	shfl.sync.down.b32	%r150|%p58, %r148, 16, 31, -1;
	// begin inline asm
	mov.b64 %fd55, {%r150,%r151};
	// end inline asm
	add.f64 	%fd56, %fd54, %fd55;
	// begin inline asm
	mov.b64 {%r152,%r153}, %fd56;
	// end inline asm
	shfl.sync.down.b32	%r155|%p59, %r153, 8, 31, -1;
	shfl.sync.down.b32	%r154|%p60, %r152, 8, 31, -1;
	// begin inline asm
	mov.b64 %fd57, {%r154,%r155};
	// end inline asm
	add.f64 	%fd58, %fd56, %fd57;
	// begin inline asm
	mov.b64 {%r156,%r157}, %fd58;
	// end inline asm
	shfl.sync.down.b32	%r159|%p61, %r157, 4, 31, -1;
	shfl.sync.down.b32	%r158|%p62, %r156, 4, 31, -1;
	// begin inline asm
	mov.b64 %fd59, {%r158,%r159};
	// end inline asm
	add.f64 	%fd60, %fd58, %fd59;
	// begin inline asm
	mov.b64 {%r160,%r161}, %fd60;
	// end inline asm
	shfl.sync.down.b32	%r163|%p63, %r161, 2, 31, -1;
	shfl.sync.down.b32	%r162|%p64, %r160, 2, 31, -1;
	// begin inline asm
	mov.b64 %fd61, {%r162,%r163};
	// end inline asm
	add.f64 	%fd62, %fd60, %fd61;
	// begin inline asm
	mov.b64 {%r164,%r165}, %fd62;
	// end inline asm
	shfl.sync.down.b32	%r167|%p65, %r165, 1, 31, -1;
	shfl.sync.down.b32	%r166|%p66, %r164, 1, 31, -1;
	// begin inline asm
	mov.b64 %fd63, {%r166,%r167};
	// end inline asm
	add.f64 	%fd9, %fd62, %fd63;
	@%p56 bra 	$L__BB0_61;
	add.s64 	%rd128, %rd47, %rd48;
	shl.b64 	%rd129, %rd128, 3;
	add.s64 	%rd130, %rd4, %rd129;
	mul.f64 	%fd64, %fd13, %fd9;
	atom.global.add.f64 	%fd65, [%rd130], %fd64;
$L__BB0_61:
	cvt.u32.u64 	%r168, %rd48;
	add.s32 	%r302, %r168, 1;
	setp.ne.s32 	%p67, %r302, %r39;
	@%p67 bra 	$L__BB0_53;
$L__BB0_62:
	add.s32 	%r300, %r300, 1;
	setp.ne.s32 	%p68, %r300, %r8;
	@%p68 bra 	$L__BB0_43;
$L__BB0_63:
	ld.param.u64 	%rd180, [_Z17bsr_matvec_kerneliPKiS0_PKdS2_PdiilPKlS0_id_param_1];
	setp.ge.s32 	%p69, %r2, %r39;
	cvta.to.global.u64 	%rd131, %rd180;
	mul.wide.s32 	%rd132, %r8, 4;
	add.s64 	%rd133, %rd131, %rd132;
	ld.global.u32 	%r31, [%rd133];
	bar.sync 	0;
	@%p69 bra 	$L__BB0_66;
	mov.u32 	%r304, %r2;
$L__BB0_65:
	cvt.u32.u64 	%r169, %rd9;
	shl.b32 	%r170, %r304, 3;
	mov.u32 	%r171, sum_private;
	add.s32 	%r172, %r171, %r170;
	mov.b64 	%rd134, 0;
	st.shared.u64 	[%r172], %rd134;
	add.s32 	%r304, %r304, %r169;
	setp.lt.s32 	%p70, %r304, %r39;
	@%p70 bra 	$L__BB0_65;
$L__BB0_66:
	bar.sync 	0;
	mov.b64 	%rd135, 0;
	st.local.u64 	[%rd5], %rd135;
	st.local.u64 	[%rd5+8], %rd135;
	st.local.u64 	[%rd5+16], %rd135;
	st.local.u64 	[%rd5+24], %rd135;
	st.local.u64 	[%rd5+32], %rd135;
	cvt.s64.s32 	%rd136, %r31;
	cvt.u64.u32 	%rd137, %r2;
	mad.lo.s64 	%rd193, %rd62, %rd136, %rd137;
	setp.ge.s64 	%p71, %rd193, %rd11;
	@%p71 bra 	$L__BB0_71;
$L__BB0_67:
	or.b64  	%rd138, %rd193, %rd62;
	and.b64  	%rd139, %rd138, -4294967296;
	setp.ne.s64 	%p72, %rd139, 0;
	@%p72 bra 	$L__BB0_69;
	cvt.u32.u64 	%r173, %rd62;
	cvt.u32.u64 	%r174, %rd193;
	div.u32 	%r175, %r174, %r173;
	mul.lo.s32 	%r176, %r175, %r173;
	sub.s32 	%r177, %r174, %r176;
	cvt.u64.u32 	%rd194, %r175;
	cvt.u64.u32 	%rd195, %r177;
	bra.uni 	$L__BB0_70;
$L__BB0_69:
	div.s64 	%rd194, %rd193, %rd62;
	mul.lo.s64 	%rd140, %rd194, %rd62;
	sub.s64 	%rd195, %rd193, %rd140;
$L__BB0_70:
	cvt.u32.u64 	%r178, %rd195;
	shl.b64 	%rd141, %rd194, 32;
	shr.s64 	%rd142, %rd141, 30;
	add.s64 	%rd143, %rd3, %rd142;
	ld.global.u32 	%r179, [%rd143];
	div.s32 	%r180, %r178, %r40;
	mul.lo.s32 	%r181, %r180, %r40;
	sub.s32 	%r182, %r178, %r181;
	mad.lo.s32 	%r183, %r179, %r40, %r182;
	shl.b64 	%rd144, %rd193, 3;
	add.s64 	%rd145, %rd2, %rd144;
	ld.global.f64 	%fd66, [%rd145];
	mul.wide.s32 	%rd146, %r183, 8;
	add.s64 	%rd147, %rd1, %rd146;
	ld.global.f64 	%fd67, [%rd147];
	mul.wide.s32 	%rd148, %r180, 8;
	add.s64 	%rd149, %rd5, %rd148;
	ld.local.f64 	%fd68, [%rd149];
	fma.rn.f64 	%fd69, %fd66, %fd67, %fd68;
	st.local.f64 	[%rd149], %fd69;
	add.s64 	%rd193, %rd193, %rd9;
	setp.lt.s64 	%p73, %rd193, %rd11;
	@%p73 bra 	$L__BB0_67;
$L__BB0_71:
	cvt.s64.s32 	%rd58, %r8;
	setp.lt.s32 	%p74, %r39, 1;
	bar.sync 	0;
	@%p74 bra 	$L__BB0_82;
	cvt.s64.s32 	%rd150, %r39;
	mul.lo.s64 	%rd59, %rd58, %rd150;
	mov.b32 	%r305, 0;
$L__BB0_73:
	setp.gt.u32 	%p75, %r2, 31;
	cvt.u64.u32 	%rd60, %r305;
	mul.wide.u32 	%rd151, %r305, 8;
	add.s64 	%rd152, %rd5, %rd151;
	ld.local.f64 	%fd10, [%rd152];
	@%p75 bra 	$L__BB0_76;
	mov.u32 	%r306, %r2;
$L__BB0_75:
	cvt.u32.u64 	%r185, %rd9;
	shl.b32 	%r186, %r306, 3;
	mov.u32 	%r187, _ZZ12block_reducedE3aux;
	add.s32 	%r188, %r187, %r186;
	mov.b64 	%rd153, 0;
	st.shared.u64 	[%r188], %rd153;
	add.s32 	%r306, %r306, %r185;
	setp.lt.u32 	%p76, %r306, 32;
	@%p76 bra 	$L__BB0_75;
$L__BB0_76:
	setp.ne.s32 	%p77, %r3, 0;
	bar.sync 	0;
	// begin inline asm
	mov.b64 {%r189,%r190}, %fd10;
	// end inline asm
	shfl.sync.down.b32	%r192|%p78, %r190, 16, 31, -1;
	shfl.sync.down.b32	%r191|%p79, %r189, 16, 31, -1;
	// begin inline asm
	mov.b64 %fd71, {%r191,%r192};
	// end inline asm
	add.f64 	%fd72, %fd10, %fd71;
	// begin inline asm
	mov.b64 {%r193,%r194}, %fd72;
	// end inline asm
	shfl.sync.down.b32	%r196|%p80, %r194, 8, 31, -1;
	shfl.sync.down.b32	%r195|%p81, %r193, 8, 31, -1;
	// begin inline asm
	mov.b64 %fd73, {%r195,%r196};
	// end inline asm
	add.f64 	%fd74, %fd72, %fd73;
	// begin inline asm
	mov.b64 {%r197,%r198}, %fd74;
	// end inline asm
	shfl.sync.down.b32	%r200|%p82, %r198, 4, 31, -1;
	shfl.sync.down.b32	%r199|%p83, %r197, 4, 31, -1;
	// begin inline asm
	mov.b64 %fd75, {%r199,%r200};
	// end inline asm
	add.f64 	%fd76, %fd74, %fd75;
	// begin inline asm
	mov.b64 {%r201,%r202}, %fd76;
	// end inline asm
	shfl.sync.down.b32	%r204|%p84, %r202, 2, 31, -1;
	shfl.sync.down.b32	%r203|%p85, %r201, 2, 31, -1;
	// begin inline asm
	mov.b64 %fd77, {%r203,%r204};
	// end inline asm
	add.f64 	%fd78, %fd76, %fd77;
	// begin inline asm
	mov.b64 {%r205,%r206}, %fd78;
	// end inline asm
	shfl.sync.down.b32	%r208|%p86, %r206, 1, 31, -1;
	shfl.sync.down.b32	%r207|%p87, %r205, 1, 31, -1;
	// begin inline asm
	mov.b64 %fd79, {%r207,%r208};
	// end inline asm
	add.f64 	%fd11, %fd78, %fd79;
	@%p77 bra 	$L__BB0_78;
	st.shared.f64 	[%r4], %fd11;
$L__BB0_78:
	setp.gt.u32 	%p88, %r2, 31;
	bar.sync 	0;
	@%p88 bra 	$L__BB0_81;
	setp.ne.s32 	%p89, %r2, 0;
	ld.shared.f64 	%fd80, [%r5];
	// begin inline asm
	mov.b64 {%r209,%r210}, %fd80;
	// end inline asm
	shfl.sync.down.b32	%r212|%p90, %r210, 16, 31, -1;
	shfl.sync.down.b32	%r211|%p91, %r209, 16, 31, -1;
	// begin inline asm
	mov.b64 %fd81, {%r211,%r212};
	// end inline asm
	add.f64 	%fd82, %fd80, %fd81;
	// begin inline asm
	mov.b64 {%r213,%r214}, %fd82;
	// end inline asm
	shfl.sync.down.b32	%r216|%p92, %r214, 8, 31, -1;
	shfl.sync.down.b32	%r215|%p93, %r213, 8, 31, -1;
	// begin inline asm
	mov.b64 %fd83, {%r215,%r216};
	// end inline asm
	add.f64 	%fd84, %fd82, %fd83;
	// begin inline asm
	mov.b64 {%r217,%r218}, %fd84;
	// end inline asm
	shfl.sync.down.b32	%r220|%p94, %r218, 4, 31, -1;
	shfl.sync.down.b32	%r219|%p95, %r217, 4, 31, -1;
	// begin inline asm
	mov.b64 %fd85, {%r219,%r220};
	// end inline asm
	add.f64 	%fd86, %fd84, %fd85;
	// begin inline asm
	mov.b64 {%r221,%r222}, %fd86;
	// end inline asm
	shfl.sync.down.b32	%r224|%p96, %r222, 2, 31, -1;
	shfl.sync.down.b32	%r223|%p97, %r221, 2, 31, -1;
	// begin inline asm
	mov.b64 %fd87, {%r223,%r224};
	// end inline asm
	add.f64 	%fd88, %fd86, %fd87;
	// begin inline asm
	mov.b64 {%r225,%r226}, %fd88;
	// end inline asm
	shfl.sync.down.b32	%r228|%p98, %r226, 1, 31, -1;
	shfl.sync.down.b32	%r227|%p99, %r225, 1, 31, -1;
	// begin inline asm
	mov.b64 %fd89, {%r227,%r228};
	// end inline asm
	add.f64 	%fd12, %fd88, %fd89;
	@%p89 bra 	$L__BB0_81;
	add.s64 	%rd154, %rd59, %rd60;
	shl.b64 	%rd155, %rd154, 3;
	add.s64 	%rd156, %rd4, %rd155;
	mul.f64 	%fd90, %fd13, %fd12;
	atom.global.add.f64 	%fd91, [%rd156], %fd90;
$L__BB0_81:
	cvt.u32.u64 	%r229, %rd60;
	add.s32 	%r305, %r229, 1;
	setp.ne.s32 	%p100, %r305, %r39;
	@%p100 bra 	$L__BB0_73;
$L__BB0_82:
	ld.param.u32 	%r292, [_Z17bsr_matvec_kerneliPKiS0_PKdS2_PdiilPKlS0_id_param_11];
	mov.u32 	%r291, %nctaid.x;
	add.s32 	%r293, %r293, %r291;
	setp.lt.s32 	%p133, %r293, %r292;
	@%p133 bra 	$L__BB0_2;
$L__BB0_83:
	ret;

}
	// .globl	_Z7scale_yiPdd
.visible .entry _Z7scale_yiPdd(
	.param .u32 _Z7scale_yiPdd_param_0,
	.param .u64 .ptr .align 1 _Z7scale_yiPdd_param_1,
	.param .f64 _Z7scale_yiPdd_param_2
)
{
	.reg .pred 	%p<7>;
	.reg .b32 	%r<31>;
	.reg .b64 	%rd<11>;
	.reg .b64 	%fd<12>;

	ld.param.u32 	%r12, [_Z7scale_yiPdd_param_0];
	ld.param.u64 	%rd2, [_Z7scale_yiPdd_param_1];
	ld.param.f64 	%fd1, [_Z7scale_yiPdd_param_2];
	cvta.to.global.u64 	%rd1, %rd2;
	mov.u32 	%r13, %ctaid.x;
	mov.u32 	%r14, %ntid.x;
	mov.u32 	%r15, %tid.x;
	mad.lo.s32 	%r29, %r13, %r14, %r15;
	mov.u32 	%r16, %nctaid.x;
	mul.lo.s32 	%r2, %r16, %r14;
	setp.ge.s32 	%p1, %r29, %r12;
	@%p1 bra 	$L__BB1_7;
	add.s32 	%r17, %r29, %r2;
	max.s32 	%r18, %r12, %r17;
	setp.lt.s32 	%p2, %r17, %r12;
	selp.u32 	%r19, 1, 0, %p2;
	add.s32 	%r20, %r17, %r19;
	sub.s32 	%r21, %r18, %r20;
	div.u32 	%r22, %r21, %r2;
	add.s32 	%r3, %r22, %r19;
	and.b32  	%r23, %r3, 3;
	setp.eq.s32 	%p3, %r23, 3;
	@%p3 bra 	$L__BB1_4;
	add.s32 	%r24, %r3, 1;
	and.b32  	%r25, %r24, 3;
	neg.s32 	%r27, %r25;
$L__BB1_3:
	.pragma "nounroll";
	mul.wide.s32 	%rd3, %r29, 8;
	add.s64 	%rd4, %rd1, %rd3;
	ld.global.f64 	%fd2, [%rd4];
	mul.f64 	%fd3, %fd1, %fd2;
	st.global.f64 	[%rd4], %fd3;
	add.s32 	%r29, %r29, %r2;
	add.s32 	%r27, %r27, 1;
	setp.ne.s32 	%p4, %r27, 0;
	@%p4 bra 	$L__BB1_3;
$L__BB1_4:
	setp.lt.u32 	%p5, %r3, 3;
	@%p5 bra 	$L__BB1_7;
	mul.wide.s32 	%rd7, %r2, 8;
	shl.b32 	%r26, %r2, 2;
$L__BB1_6:
	mul.wide.s32 	%rd5, %r29, 8;
	add.s64 	%rd6, %rd1, %rd5;
	ld.global.f64 	%fd4, [%rd6];
	mul.f64 	%fd5, %fd1, %fd4;
	st.global.f64 	[%rd6], %fd5;
	add.s64 	%rd8, %rd6, %rd7;
	ld.global.f64 	%fd6, [%rd8];
	mul.f64 	%fd7, %fd1, %fd6;
	st.global.f64 	[%rd8], %fd7;
	add.s64 	%rd9, %rd8, %rd7;
	ld.global.f64 	%fd8, [%rd9];
	mul.f64 	%fd9, %fd1, %fd8;
	st.global.f64 	[%rd9], %fd9;
	add.s64 	%rd10, %rd9, %rd7;
	ld.global.f64 	%fd10, [%rd10];
	mul.f64 	%fd11, %fd1, %fd10;
	st.global.f64 	[%rd10], %fd11;
	add.s32 	%r29, %r26, %r29;
	setp.lt.s32 	%p6, %r29, %r12;
	@%p6 bra 	$L__BB1_6;
$L__BB1_7:
	ret;

}


// ===== COMPILED SASS (sm_100) =====

	.target	sm_100

	.elftype	@"ET_EXEC"


//--------------------- .note.nv.tkinfo           --------------------------
	.section	.note.nv.tkinfo,"",@"SHT_NOTE"
	.sectionflags	@"SHF_NOTE_NV_TKINFO"
	.tkinfo
        /*0018*/ 	.word	0x00000002
        /*0030*/ 	.string	""
        /*0030*/ 	.string	"ptxas"
        /*0030*/ 	.string	"Cuda compilation tools, release 13.0, V13.0.88"
        /*0030*/ 	.string	"Build cuda_13.0.r13.0/compiler.36424714_0"
        /*0030*/ 	.string	"-arch sm_100 -m 64 "



//--------------------- .note.nv.cuinfo           --------------------------
	.section	.note.nv.cuinfo,"",@"SHT_NOTE"
	.sectionflags	@"SHF_NOTE_NV_CUINFO"
        /*0018*/ 	.short	0x0002
        /*001a*/ 	.short	0x0064
        /*001c*/ 	.short	0x0082
	.zero		2


//--------------------- .nv.info                  --------------------------
	.section	.nv.info,"",@"SHT_CUDA_INFO"
	.align	4


	//----- nvinfo : EIATTR_REGCOUNT
	.align		4
        /*0000*/ 	.byte	0x04, 0x2f
        /*0002*/ 	.short	(.L_1 - .L_0)
	.align		4
.L_0:
        /*0004*/ 	.word	index@(_Z17bsr_matvec_kerneliPKiS0_PKdS2_PdiilPKlS0_id)
        /*0008*/ 	.word	0x00000024


	//----- nvinfo : EIATTR_FRAME_SIZE
	.align		4
.L_1:
        /*000c*/ 	.byte	0x04, 0x11
        /*000e*/ 	.short	(.L_3 - .L_2)
	.align		4
.L_2:
        /*0010*/ 	.word	index@($__internal_0_$__cuda_sm20_div_s64)
        /*0014*/ 	.word	0x00000028


	//----- nvinfo : EIATTR_FRAME_SIZE
	.align		4
.L_3:
        /*0018*/ 	.byte	0x04, 0x11
        /*001a*/ 	.short	(.L_5 - .L_4)
	.align		4
.L_4:
        /*001c*/ 	.word	index@(_Z17bsr_matvec_kerneliPKiS0_PKdS2_PdiilPKlS0_id)
        /*0020*/ 	.word	0x00000028


	//----- nvinfo : EIATTR_REGCOUNT
	.align		4
.L_5:
        /*0024*/ 	.byte	0x04, 0x2f
        /*0026*/ 	.short	(.L_7 - .L_6)
	.align		4
.L_6:
        /*0028*/ 	.word	index@(_Z7scale_yiPdd)
        /*002c*/ 	.word	0x00000018


	//----- nvinfo : EIATTR_FRAME_SIZE
	.align		4
.L_7:
        /*0030*/ 	.byte	0x04, 0x11
        /*0032*/ 	.short	(.L_9 - .L_8)
	.align		4
.L_8:
        /*0034*/ 	.word	index@(_Z7scale_yiPdd)
        /*0038*/ 	.word	0x00000000


	//----- nvinfo : EIATTR_MIN_STACK_SIZE
	.align		4
.L_9:
        /*003c*/ 	.byte	0x04, 0x12
        /*003e*/ 	.short	(.L_11 - .L_10)
	.align		4
.L_10:
        /*0040*/ 	.word	index@(_Z7scale_yiPdd)
        /*0044*/ 	.word	0x00000000


	//----- nvinfo : EIATTR_MIN_STACK_SIZE
	.align		4
.L_11:
        /*0048*/ 	.byte	0x04, 0x12
        /*004a*/ 	.short	(.L_13 - .L_12)
	.align		4
.L_12:
        /*004c*/ 	.word	index@(_Z17bsr_matvec_kerneliPKiS0_PKdS2_PdiilPKlS0_id)
        /*0050*/ 	.word	0x00000028
.L_13:


//--------------------- .nv.compat                --------------------------
	.section	.nv.compat,"",@"SHT_CUDA_COMPAT_INFO"
	.align	4
        /*0000*/ 	.byte	0x02, 0x09, 0x00, 0x00, 0x02, 0x02, 0x01, 0x00, 0x02, 0x05, 0x05, 0x00, 0x03, 0x07, 0x01, 0x01
        /*0010*/ 	.byte	0x02, 0x03, 0x00, 0x00, 0x02, 0x06, 0x01, 0x00, 0x04, 0x0b, 0x08, 0x00, 0x01, 0x00, 0x00, 0x00
        /*0020*/ 	.byte	0x00, 0x00, 0x00, 0x00


//--------------------- .nv.info._Z7scale_yiPdd   --------------------------
	.section	.nv.info._Z7scale_yiPdd,"",@"SHT_CUDA_INFO"
	.sectionflags	@""
	.align	4


	//----- nvinfo : EIATTR_CUDA_API_VERSION
	.align		4
        /*0000*/ 	.byte	0x04, 0x37
        /*0002*/ 	.short	(.L_15 - .L_14)
.L_14:
        /*0004*/ 	.word	0x00000082


	//----- nvinfo : EIATTR_KPARAM_INFO
	.align		4
.L_15:
        /*0008*/ 	.byte	0x04, 0x17
        /*000a*/ 	.short	(.L_17 - .L_16)
.L_16:
        /*000c*/ 	.word	0x00000000
        /*0010*/ 	.short	0x0002
        /*0012*/ 	.short	0x0010
        /*0014*/ 	.byte	0x00, 0xf0, 0x21, 0x00


	//----- nvinfo : EIATTR_KPARAM_INFO
	.align		4
.L_17:
        /*0018*/ 	.byte	0x04, 0x17
        /*001a*/ 	.short	(.L_19 - .L_18)
.L_18:
        /*001c*/ 	.word	0x00000000
        /*0020*/ 	.short	0x0001
        /*0022*/ 	.short	0x0008
        /*0024*/ 	.byte	0x00, 0xf5, 0x21, 0x00


	//----- nvinfo : EIATTR_KPARAM_INFO
	.align		4
.L_19:
        /*0028*/ 	.byte	0x04, 0x17
        /*002a*/ 	.short	(.L_21 - .L_20)
.L_20:
        /*002c*/ 	.word	0x00000000
        /*0030*/ 	.short	0x0000
        /*0032*/ 	.short	0x0000
        /*0034*/ 	.byte	0x00, 0xf0, 0x11, 0x00


	//----- nvinfo : EIATTR_SPARSE_MMA_MASK
	.align		4
.L_21:
        /*0038*/ 	.byte	0x03, 0x50
        /*003a*/ 	.short	0x0000


	//----- nvinfo : EIATTR_MAXREG_COUNT
	.align		4
        /*003c*/ 	.byte	0x03, 0x1b
        /*003e*/ 	.short	0x00ff


	//----- nvinfo : EIATTR_MERCURY_ISA_VERSION
	.align		4
        /*0040*/ 	.byte	0x03, 0x5f
        /*0042*/ 	.short	0x0101


	//----- nvinfo : EIATTR_VRC_CTA_INIT_COUNT
	.align		4
        /*0044*/ 	.byte	0x02, 0x4a
	.zero		1
	.zero		1


	//----- nvinfo : EIATTR_EXIT_INSTR_OFFSETS
	.align		4
        /*0048*/ 	.byte	0x04, 0x1c
        /*004a*/ 	.short	(.L_23 - .L_22)


	//   ....[0]....
.L_22:
        /*004c*/ 	.word	0x00000090


	//   ....[1]....
        /*0050*/ 	.word	0x00000380


	//   ....[2]....
        /*0054*/ 	.word	0x000004c0


	//----- nvinfo : EIATTR_CRS_STACK_SIZE
	.align		4
.L_23:
        /*0058*/ 	.byte	0x04, 0x1e
        /*005a*/ 	.short	(.L_25 - .L_24)
.L_24:
        /*005c*/ 	.word	0x00000000


	//----- nvinfo : EIATTR_CBANK_PARAM_SIZE
	.align		4
.L_25:
        /*0060*/ 	.byte	0x03, 0x19
        /*0062*/ 	.short	0x0018


	//----- nvinfo : EIATTR_PARAM_CBANK
	.align		4
        /*0064*/ 	.byte	0x04, 0x0a
        /*0066*/ 	.short	(.L_27 - .L_26)
	.align		4
.L_26:
        /*0068*/ 	.word	index@(.nv.constant0._Z7scale_yiPdd)
        /*006c*/ 	.short	0x0380
        /*006e*/ 	.short	0x0018


	//----- nvinfo : EIATTR_SW_WAR
	.align		4
.L_27:
        /*0070*/ 	.byte	0x04, 0x36
        /*0072*/ 	.short	(.L_29 - .L_28)
.L_28:
        /*0074*/ 	.word	0x00000008
.L_29:


//--------------------- .nv.info._Z17bsr_matvec_kerneliPKiS0_PKdS2_PdiilPKlS0_id --------------------------
	.section	.nv.info._Z17bsr_matvec_kerneliPKiS0_PKdS2_PdiilPKlS0_id,"",@"SHT_CUDA_INFO"
	.sectionflags	@""
	.align	4


	//----- nvinfo : EIATTR_CUDA_API_VERSION
	.align		4
        /*0000*/ 	.byte	0x04, 0x37
        /*0002*/ 	.short	(.L_31 - .L_30)
.L_30:
        /*0004*/ 	.word	0x00000082


	//----- nvinfo : EIATTR_KPARAM_INFO
	.align		4
.L_31:
        /*0008*/ 	.byte	0x04, 0x17
        /*000a*/ 	.short	(.L_33 - .L_32)
.L_32:
        /*000c*/ 	.word	0x00000000
        /*0010*/ 	.short	0x000c
        /*0012*/ 	.short	0x0058
        /*0014*/ 	.byte	0x00, 0xf0, 0x21, 0x00


	//----- nvinfo : EIATTR_KPARAM_INFO
	.align		4
.L_33:
        /*0018*/ 	.byte	0x04, 0x17
        /*001a*/ 	.short	(.L_35 - .L_34)
.L_34:
        /*001c*/ 	.word	0x00000000
        /*0020*/ 	.short	0x000b
        /*0022*/ 	.short	0x0050
        /*0024*/ 	.byte	0x00, 0xf0, 0x11, 0x00


	//----- nvinfo : EIATTR_KPARAM_INFO
	.align		4
.L_35:
        /*0028*/ 	.byte	0x04, 0x17
        /*002a*/ 	.short	(.L_37 - .L_36)
.L_36:
        /*002c*/ 	.word	0x00000000
        /*0030*/ 	.short	0x000a
        /*0032*/ 	.short	0x0048
        /*0034*/ 	.byte	0x00, 0xf5, 0x21, 0x00


	//----- nvinfo : EIATTR_KPARAM_INFO
	.align		4
.L_37:
        /*0038*/ 	.byte	0x04, 0x17
        /*003a*/ 	.short	(.L_39 - .L_38)
.L_38:
        /*003c*/ 	.word	0x00000000
        /*0040*/ 	.short	0x0009
        /*0042*/ 	.short	0x0040
        /*0044*/ 	.byte	0x00, 0xf5, 0x21, 0x00


	//----- nvinfo : EIATTR_KPARAM_INFO
	.align		4
.L_39:
        /*0048*/ 	.byte	0x04, 0x17
        /*004a*/ 	.short	(.L_41 - .L_40)
.L_40:
        /*004c*/ 	.word	0x00000000
        /*0050*/ 	.short	0x0008
        /*0052*/ 	.short	0x0038
        /*0054*/ 	.byte	0x00, 0xf0, 0x21, 0x00


	//----- nvinfo : EIATTR_KPARAM_INFO
	.align		4
.L_41:
        /*0058*/ 	.byte	0x04, 0x17
        /*005a*/ 	.short	(.L_43 - .L_42)
.L_42:
        /*005c*/ 	.word	0x00000000
        /*0060*/ 	.short	0x0007
        /*0062*/ 	.short	0x0034
        /*0064*/ 	.byte	0x00, 0xf0, 0x11, 0x00


	//----- nvinfo : EIATTR_KPARAM_INFO
	.align		4
.L_43:
        /*0068*/ 	.byte	0x04, 0x17
        /*006a*/ 	.short	(.L_45 - .L_44)
.L_44:
        /*006c*/ 	.word	0x00000000
        /*0070*/ 	.short	0x0006
        /*0072*/ 	.short	0x0030
        /*0074*/ 	.byte	0x00, 0xf0, 0x11, 0x00


	//----- nvinfo : EIATTR_KPARAM_INFO
	.align		4
.L_45:
        /*0078*/ 	.byte	0x04, 0x17
        /*007a*/ 	.short	(.L_47 - .L_46)
.L_46:
        /*007c*/ 	.word	0x00000000
        /*0080*/ 	.short	0x0005
        /*0082*/ 	.short	0x0028
        /*0084*/ 	.byte	0x00, 0xf5, 0x21, 0x00


	//----- nvinfo : EIATTR_KPARAM_INFO
	.align		4
.L_47:
        /*0088*/ 	.byte	0x04, 0x17
        /*008a*/ 	.short	(.L_49 - .L_48)
.L_48:
        /*008c*/ 	.word	0x00000000
        /*0090*/ 	.short	0x0004
        /*0092*/ 	.short	0x0020
        /*0094*/ 	.byte	0x00, 0xf5, 0x21, 0x00


	//----- nvinfo : EIATTR_KPARAM_INFO
	.align		4
.L_49:
        /*0098*/ 	.byte	0x04, 0x17
        /*009a*/ 	.short	(.L_51 - .L_50)
.L_50:
        /*009c*/ 	.word	0x00000000
        /*00a0*/ 	.short	0x0003
        /*00a2*/ 	.short	0x0018
        /*00a4*/ 	.byte	0x00, 0xf5, 0x21, 0x00


	//----- nvinfo : EIATTR_KPARAM_INFO
	.align		4
.L_51:
        /*00a8*/ 	.byte	0x04, 0x17
        /*00aa*/ 	.short	(.L_53 - .L_52)
.L_52:
        /*00ac*/ 	.word	0x00000000
        /*00b0*/ 	.short	0x0002
        /*00b2*/ 	.short	0x0010
        /*00b4*/ 	.byte	0x00, 0xf5, 0x21, 0x00


	//----- nvinfo : EIATTR_KPARAM_INFO
	.align		4
.L_53:
        /*00b8*/ 	.byte	0x04, 0x17
        /*00ba*/ 	.short	(.L_55 - .L_54)
.L_54:
        /*00bc*/ 	.word	0x00000000
        /*00c0*/ 	.short	0x0001
        /*00c2*/ 	.short	0x0008
        /*00c4*/ 	.byte	0x00, 0xf5, 0x21, 0x00


	//----- nvinfo : EIATTR_KPARAM_INFO
	.align		4
.L_55:
        /*00c8*/ 	.byte	0x04, 0x17
        /*00ca*/ 	.short	(.L_57 - .L_56)
.L_56:
        /*00cc*/ 	.word	0x00000000
        /*00d0*/ 	.short	0x0000
        /*00d2*/ 	.short	0x0000
        /*00d4*/ 	.byte	0x00, 0xf0, 0x11, 0x00


	//----- nvinfo : EIATTR_SPARSE_MMA_MASK
	.align		4
.L_57:
        /*00d8*/ 	.byte	0x03, 0x50
        /*00da*/ 	.short	0x0000


	//----- nvinfo : EIATTR_MAXREG_COUNT
	.align		4
        /*00dc*/ 	.byte	0x03, 0x1b
        /*00de*/ 	.short	0x00ff


	//----- nvinfo : EIATTR_NUM_BARRIERS
	.align		4
        /*00e0*/ 	.byte	0x02, 0x4c
        /*00e2*/ 	.byte	0x01
	.zero		1


	//----- nvinfo : EIATTR_MERCURY_ISA_VERSION
	.align		4
        /*00e4*/ 	.byte	0x03, 0x5f
        /*00e6*/ 	.short	0x0101


	//----- nvinfo : EIATTR_COOP_GROUP_MASK_REGIDS
	.align		4
        /*00e8*/ 	.byte	0x04, 0x29
        /*00ea*/ 	.short	(.L_59 - .L_58)


	//   ....[0]....
.L_58:
        /*00ec*/ 	.word	0xffffffff


	//   ....[1]....
        /*00f0*/ 	.word	0xffffffff


	//   ....[2]....
        /*00f4*/ 	.word	0xffffffff


	//   ....[3]....
        /*00f8*/ 	.word	0xffffffff


	//   ....[4]....
        /*00fc*/ 	.word	0xffffffff


	//   ....[5]....
        /*0100*/ 	.word	0xffffffff


	//   ....[6]....
        /*0104*/ 	.word	0xffffffff


	//   ....[7]....
        /*0108*/ 	.word	0xffffffff


	//   ....[8]....
        /*010c*/ 	.word	0xffffffff


	//   ....[9]....
        /*0110*/ 	.word	0xffffffff


	//   ....[10]....
        /*0114*/ 	.word	0xffffffff


	//   ....[11]....
        /*0118*/ 	.word	0xffffffff


	//   ....[12]....
        /*011c*/ 	.word	0xffffffff


	//   ....[13]....
        /*0120*/ 	.word	0xffffffff


	//   ....[14]....
        /*0124*/ 	.word	0xffffffff


	//   ....[15]....
        /*0128*/ 	.word	0xffffffff


	//   ....[16]....
        /*012c*/ 	.word	0xffffffff


	//   ....[17]....
        /*0130*/ 	.word	0xffffffff


	//   ....[18]....
        /*0134*/ 	.word	0xffffffff


	//   ....[19]....
        /*0138*/ 	.word	0xffffffff


	//   ....[20]....
        /*013c*/ 	.word	0xffffffff


	//   ....[21]....
        /*0140*/ 	.word	0xffffffff


	//   ....[22]....
        /*0144*/ 	.word	0xffffffff


	//   ....[23]....
        /*0148*/ 	.word	0xffffffff


	//   ....[24]....
        /*014c*/ 	.word	0xffffffff


	//   ....[25]....
        /*0150*/ 	.word	0xffffffff


	//   ....[26]....
        /*0154*/ 	.word	0xffffffff


	//   ....[27]....
        /*0158*/ 	.word	0xffffffff


	//   ....[28]....
        /*015c*/ 	.word	0xffffffff


	//   ....[29]....
        /*0160*/ 	.word	0xffffffff


	//   ....[30]....
        /*0164*/ 	.word	0xffffffff


	//   ....[31]....
        /*0168*/ 	.word	0xffffffff


	//   ....[32]....
        /*016c*/ 	.word	0xffffffff


	//   ....[33]....
        /*0170*/ 	.word	0xffffffff


	//   ....[34]....
        /*0174*/ 	.word	0xffffffff


	//   ....[35]....
        /*0178*/ 	.word	0xffffffff


	//   ....[36]....
        /*017c*/ 	.word	0xffffffff


	//   ....[37]....
        /*0180*/ 	.word	0xffffffff


	//   ....[38]....
        /*0184*/ 	.word	0xffffffff


	//   ....[39]....
        /*0188*/ 	.word	0xffffffff


	//   ....[40]....
        /*018c*/ 	.word	0xffffffff


	//   ....[41]....
        /*0190*/ 	.word	0xffffffff


	//   ....[42]....
        /*0194*/ 	.word	0xffffffff


	//   ....[43]....
        /*0198*/ 	.word	0xffffffff


	//   ....[44]....
        /*019c*/ 	.word	0xffffffff


	//   ....[45]....
        /*01a0*/ 	.word	0xffffffff


	//   ....[46]....
        /*01a4*/ 	.word	0xffffffff


	//   ....[47]....
        /*01a8*/ 	.word	0xffffffff


	//   ....[48]....
        /*01ac*/ 	.word	0xffffffff


	//   ....[49]....
        /*01b0*/ 	.word	0xffffffff


	//   ....[50]....
        /*01b4*/ 	.word	0xffffffff


	//   ....[51]....
        /*01b8*/ 	.word	0xffffffff


	//   ....[52]....
        /*01bc*/ 	.word	0xffffffff


	//   ....[53]....
        /*01c0*/ 	.word	0xffffffff


	//   ....[54]....
        /*01c4*/ 	.word	0xffffffff


	//   ....[55]....
        /*01c8*/ 	.word	0xffffffff


	//   ....[56]....
        /*01cc*/ 	.word	0xffffffff


	//   ....[57]....
        /*01d0*/ 	.word	0xffffffff


	//   ....[58]....
        /*01d4*/ 	.word	0xffffffff


	//   ....[59]....
        /*01d8*/ 	.word	0xffffffff


	//   ....[60]....
        /*01dc*/ 	.word	0xffffffff


	//   ....[61]....
        /*01e0*/ 	.word	0xffffffff


	//   ....[62]....
        /*01e4*/ 	.word	0xffffffff


	//   ....[63]....
        /*01e8*/ 	.word	0xffffffff


	//   ....[64]....
        /*01ec*/ 	.word	0xffffffff


	//   ....[65]....
        /*01f0*/ 	.word	0xffffffff


	//   ....[66]....
        /*01f4*/ 	.word	0xffffffff


	//   ....[67]....
        /*01f8*/ 	.word	0xffffffff


	//   ....[68]....
        /*01fc*/ 	.word	0xffffffff


	//   ....[69]....
        /*0200*/ 	.word	0xffffffff


	//   ....[70]....
        /*0204*/ 	.word	0xffffffff


	//   ....[71]....
        /*0208*/ 	.word	0xffffffff


	//   ....[72]....
        /*020c*/ 	.word	0xffffffff


	//   ....[73]....
        /*0210*/ 	.word	0xffffffff


	//   ....[74]....
        /*0214*/ 	.word	0xffffffff


	//   ....[75]....
        /*0218*/ 	.word	0xffffffff


	//   ....[76]....
        /*021c*/ 	.word	0xffffffff


	//   ....[77]....
        /*0220*/ 	.word	0xffffffff


	//   ....[78]....
        /*0224*/ 	.word	0xffffffff


	//   ....[79]....
        /*0228*/ 	.word	0xffffffff


	//   ....[80]....
        /*022c*/ 	.word	0x05000002


	//   ....[81]....
        /*0230*/ 	.word	0x05000002


	//   ....[82]....
        /*0234*/ 	.word	0x05000002


	//   ....[83]....
        /*0238*/ 	.word	0x05000002


	//   ....[84]....
        /*023c*/ 	.word	0x05000002


	//   ....[85]....
        /*0240*/ 	.word	0x05000002


	//   ....[86]....
        /*0244*/ 	.word	0x05000002


	//   ....[87]....
        /*0248*/ 	.word	0x05000002


	//   ....[88]....
        /*024c*/ 	.word	0x05000002


	//   ....[89]....
        /*0250*/ 	.word	0x05000002


	//   ....[90]....
        /*0254*/ 	.word	0x05000002


	//   ....[91]....
        /*0258*/ 	.word	0x05000002


	//   ....[92]....
        /*025c*/ 	.word	0x05000002


	//   ....[93]....
        /*0260*/ 	.word	0x05000002


	//   ....[94]....
        /*0264*/ 	.word	0x05000002


	//   ....[95]....
        /*0268*/ 	.word	0x05000002


	//   ....[96]....
        /*026c*/ 	.word	0x05000002


	//   ....[97]....
        /*0270*/ 	.word	0x05000002


	//   ....[98]....
        /*0274*/ 	.word	0x05000002


	//   ....[99]....
        /*0278*/ 	.word	0x05000002


	//   ....[100]....
        /*027c*/ 	.word	0x05000002


	//   ....[101]....
        /*0280*/ 	.word	0x05000002


	//   ....[102]....
        /*0284*/ 	.word	0x05000002


	//   ....[103]....
        /*0288*/ 	.word	0x05000002


	//   ....[104]....
        /*028c*/ 	.word	0x05000002


	//   ....[105]....
        /*0290*/ 	.word	0x05000002


	//   ....[106]....
        /*0294*/ 	.word	0x05000002


	//   ....[107]....
        /*0298*/ 	.word	0x05000002


	//   ....[108]....
        /*029c*/ 	.word	0x05000002


	//   ....[109]....
        /*02a0*/ 	.word	0x05000002


	//   ....[110]....
        /*02a4*/ 	.word	0x05000002


	//   ....[111]....
        /*02a8*/ 	.word	0x05000002


	//   ....[112]....
        /*02ac*/ 	.word	0x05000002


	//   ....[113]....
        /*02b0*/ 	.word	0x05000002


	//   ....[114]....
        /*02b4*/ 	.word	0x05000002


	//   ....[115]....
        /*02b8*/ 	.word	0x05000002


	//   ....[116]....
        /*02bc*/ 	.word	0x05000002


	//   ....[117]....
        /*02c0*/ 	.word	0x05000002


	//   ....[118]....
        /*02c4*/ 	.word	0x05000002


	//   ....[119]....
        /*02c8*/ 	.word	0x05000002


	//----- nvinfo : EIATTR_COOP_GROUP_INSTR_OFFSETS
	.align		4
.L_59:
        /*02cc*/ 	.byte	0x04, 0x28
        /*02ce*/ 	.short	(.L_61 - .L_60)


	//   ....[0]....
.L_60:
        /*02d0*/ 	.word	0x00000a10


	//   ....[1]....
        /*02d4*/ 	.word	0x00000a60


	//   ....[2]....
        /*02d8*/ 	.word	0x00000a80


	//   ....[3]....
        /*02dc*/ 	.word	0x00000a90


	//   ....[4]....
        /*02e0*/ 	.word	0x00000ab0


	//   ....[5]....
        /*02e4*/ 	.word	0x00000ac0


	//   ....[6]....
        /*02e8*/ 	.word	0x00000ae0


	//   ....[7]....
        /*02ec*/ 	.word	0x00000af0


	//   ....[8]....
        /*02f0*/ 	.word	0x00000b10


	//   ....[9]....
        /*02f4*/ 	.word	0x00000b20


	//   ....[10]....
        /*02f8*/ 	.word	0x00000bb0


	//   ....[11]....
        /*02fc*/ 	.word	0x00000bc0


	//   ....[12]....
        /*0300*/ 	.word	0x00000be0


	//   ....[13]....
        /*0304*/ 	.word	0x00000bf0


	//   ....[14]....
        /*0308*/ 	.word	0x00000c10


	//   ....[15]....
        /*030c*/ 	.word	0x00000c20


	//   ....[16]....
        /*0310*/ 	.word	0x00000c40


	//   ....[17]....
        /*0314*/ 	.word	0x00000c50


	//   ....[18]....
        /*0318*/ 	.word	0x00000c70


	//   ....[19]....
        /*031c*/ 	.word	0x00000c80


	//   ....[20]....
        /*0320*/ 	.word	0x000016e0


	//   ....[21]....
        /*0324*/ 	.word	0x00001730


	//   ....[22]....
        /*0328*/ 	.word	0x00001750


	//   ....[23]....
        /*032c*/ 	.word	0x00001760


	//   ....[24]....
        /*0330*/ 	.word	0x00001780


	//   ....[25]....
        /*0334*/ 	.word	0x00001790


	//   ....[26]....
        /*0338*/ 	.word	0x000017b0


	//   ....[27]....
        /*033c*/ 	.word	0x000017c0


	//   ....[28]....
        /*0340*/ 	.word	0x000017e0


	//   ....[29]....
        /*0344*/ 	.word	0x000017f0


	//   ....[30]....
        /*0348*/ 	.word	0x00001880


	//   ....[31]....
        /*034c*/ 	.word	0x00001890


	//   ....[32]....
        /*0350*/ 	.word	0x000018b0


	//   ....[33]....
        /*0354*/ 	.word	0x000018c0


	//   ....[34]....
        /*0358*/ 	.word	0x000018e0


	//   ....[35]....
        /*035c*/ 	.word	0x000018f0


	//   ....[36]....
        /*0360*/ 	.word	0x00001910


	//   ....[37]....
        /*0364*/ 	.word	0x00001920


	//   ....[38]....
        /*0368*/ 	.word	0x00001940


	//   ....[39]....
        /*036c*/ 	.word	0x00001950


	//   ....[40]....
        /*0370*/ 	.word	0x000023f0


	//   ....[41]....
        /*0374*/ 	.word	0x00002440


	//   ....[42]....
        /*0378*/ 	.word	0x00002460


	//   ....[43]....
        /*037c*/ 	.word	0x00002470


	//   ....[44]....
        /*0380*/ 	.word	0x00002490


	//   ....[45]....
        /*0384*/ 	.word	0x000024a0


	//   ....[46]....
        /*0388*/ 	.word	0x000024c0


	//   ....[47]....
        /*038c*/ 	.word	0x000024d0


	//   ....[48]....
        /*0390*/ 	.word	0x000024f0


	//   ....[49]....
        /*0394*/ 	.word	0x00002500


	//   ....[50]....
        /*0398*/ 	.word	0x00002590


	//   ....[51]....
        /*039c*/ 	.word	0x000025a0


	//   ....[52]....
        /*03a0*/ 	.word	0x000025c0


	//   ....[53]....
        /*03a4*/ 	.word	0x000025d0


	//   ....[54]....
        /*03a8*/ 	.word	0x000025f0


	//   ....[55]....
        /*03ac*/ 	.word	0x00002600


	//   ....[56]....
        /*03b0*/ 	.word	0x00002620


	//   ....[57]....
        /*03b4*/ 	.word	0x00002630


	//   ....[58]....
        /*03b8*/ 	.word	0x00002650


	//   ....[59]....
        /*03bc*/ 	.word	0x00002660


	//   ....[60]....
        /*03c0*/ 	.word	0x000030f0


	//   ....[61]....
        /*03c4*/ 	.word	0x00003130


	//   ....[62]....
        /*03c8*/ 	.word	0x00003150


	//   ....[63]....
        /*03cc*/ 	.word	0x00003160


	//   ....[64]....
        /*03d0*/ 	.word	0x00003180


	//   ....[65]....
        /*03d4*/ 	.word	0x00003190


	//   ....[66]....
        /*03d8*/ 	.word	0x000031b0


	//   ....[67]....
        /*03dc*/ 	.word	0x000031c0


	//   ....[68]....
        /*03e0*/ 	.word	0x000031e0


	//   ....[69]....
        /*03e4*/ 	.word	0x000031f0


	//   ....[70]....
        /*03e8*/ 	.word	0x00003280


	//   ....[71]....
        /*03ec*/ 	.word	0x00003290


	//   ....[72]....
        /*03f0*/ 	.word	0x000032b0


	//   ....[73]....
        /*03f4*/ 	.word	0x000032c0


	//   ....[74]....
        /*03f8*/ 	.word	0x000032e0


	//   ....[75]....
        /*03fc*/ 	.word	0x000032f0


	//   ....[76]....
        /*0400*/ 	.word	0x00003310


	//   ....[77]....
        /*0404*/ 	.word	0x00003320


	//   ....[78]....
        /*0408*/ 	.word	0x00003340


	//   ....[79]....
        /*040c*/ 	.word	0x00003350


	//   ....[80]....
        /*0410*/ 	.word	0x00003520


	//   ....[81]....
        /*0414*/ 	.word	0x00003570


	//   ....[82]....
        /*0418*/ 	.word	0x000035e0


	//   ....[83]....
        /*041c*/ 	.word	0x00003630


	//   ....[84]....
        /*0420*/ 	.word	0x000036a0


	//   ....[85]....
        /*0424*/ 	.word	0x000036f0


	//   ....[86]....
        /*0428*/ 	.word	0x00003760


	//   ....[87]....
        /*042c*/ 	.word	0x000037b0


	//   ....[88]....
        /*0430*/ 	.word	0x00003820


	//   ....[89]....
        /*0434*/ 	.word	0x00003870


	//   ....[90]....
        /*0438*/ 	.word	0x000038f0


	//   ....[91]....
        /*043c*/ 	.word	0x00003940


	//   ....[92]....
        /*0440*/ 	.word	0x000039b0


	//   ....[93]....
        /*0444*/ 	.word	0x00003a00


	//   ....[94]....
        /*0448*/ 	.word	0x00003a70


	//   ....[95]....
        /*044c*/ 	.word	0x00003ac0


	//   ....[96]....
        /*0450*/ 	.word	0x00003b30


	//   ....[97]....
        /*0454*/ 	.word	0x00003b80


	//   ....[98]....
        /*0458*/ 	.word	0x00003bf0


	//   ....[99]....
        /*045c*/ 	.word	0x00003c40


	//   ....[100]....
        /*0460*/ 	.word	0x00003cc0


	//   ....[101]....
        /*0464*/ 	.word	0x00003d10


	//   ....[102]....
        /*0468*/ 	.word	0x00003d80


	//   ....[103]....
        /*046c*/ 	.word	0x00003dd0


	//   ....[104]....
        /*0470*/ 	.word	0x00003e40


	//   ....[105]....
        /*0474*/ 	.word	0x00003e90


	//   ....[106]....
        /*0478*/ 	.word	0x00003f00


	//   ....[107]....
        /*047c*/ 	.word	0x00003f50


	//   ....[108]....
        /*0480*/ 	.word	0x00003fc0


	//   ....[109]....
        /*0484*/ 	.word	0x00004010


	//   ....[110]....
        /*0488*/ 	.word	0x00004090


	//   ....[111]....
        /*048c*/ 	.word	0x000040e0


	//   ....[112]....
        /*0490*/ 	.word	0x00004150


	//   ....[113]....
        /*0494*/ 	.word	0x000041a0


	//   ....[114]....
        /*0498*/ 	.word	0x00004210


	//   ....[115]....
        /*049c*/ 	.word	0x00004260


	//   ....[116]....
        /*04a0*/ 	.word	0x000042d0


	//   ....[117]....
        /*04a4*/ 	.word	0x00004320


	//   ....[118]....
        /*04a8*/ 	.word	0x00004390


	//   ....[119]....
        /*04ac*/ 	.word	0x000043e0


	//----- nvinfo : EIATTR_VRC_CTA_INIT_COUNT
	.align		4
.L_61:
        /*04b0*/ 	.byte	0x02, 0x4a
	.zero		1
	.zero		1


	//----- nvinfo : EIATTR_EXIT_INSTR_OFFSETS
	.align		4
        /*04b4*/ 	.byte	0x04, 0x1c
        /*04b6*/ 	.short	(.L_63 - .L_62)


	//   ....[0]....
.L_62:
        /*04b8*/ 	.word	0x00000050


	//   ....[1]....
        /*04bc*/ 	.word	0x000034c0


	//----- nvinfo : EIATTR_CRS_STACK_SIZE
	.align		4
.L_63:
        /*04c0*/ 	.byte	0x04, 0x1e
        /*04c2*/ 	.short	(.L_65 - .L_64)
.L_64:
        /*04c4*/ 	.word	0x00000000


	//----- nvinfo : EIATTR_CBANK_PARAM_SIZE
	.align		4
.L_65:
        /*04c8*/ 	.byte	0x03, 0x19
        /*04ca*/ 	.short	0x0060


	//----- nvinfo : EIATTR_PARAM_CBANK
	.align		4
        /*04cc*/ 	.byte	0x04, 0x0a
        /*04ce*/ 	.short	(.L_67 - .L_66)
	.align		4
.L_66:
        /*04d0*/ 	.word	index@(.nv.constant0._Z17bsr_matvec_kerneliPKiS0_PKdS2_PdiilPKlS0_id)
        /*04d4*/ 	.short	0x0380
        /*04d6*/ 	.short	0x0060


	//----- nvinfo : EIATTR_SW_WAR
	.align		4
.L_67:
        /*04d8*/ 	.byte	0x04, 0x36
        /*04da*/ 	.short	(.L_69 - .L_68)
.L_68:
        /*04dc*/ 	.word	0x00000008
.L_69:


//--------------------- .nv.callgraph             --------------------------
	.section	.nv.callgraph,"",@"SHT_CUDA_CALLGRAPH"
	.align	4
	.sectionentsize	8
	.align		4
        /*0000*/ 	.word	0x00000000
	.align		4
        /*0004*/ 	.word	0xffffffff
	.align		4
        /*0008*/ 	.word	0x00000000
	.align		4
        /*000c*/ 	.word	0xfffffffe
	.align		4
        /*0010*/ 	.word	0x00000000
	.align		4
        /*0014*/ 	.word	0xfffffffd
	.align		4
        /*0018*/ 	.word	0x00000000
	.align		4
        /*001c*/ 	.word	0xfffffffc


//--------------------- .text._Z7scale_yiPdd      --------------------------
	.section	.text._Z7scale_yiPdd,"ax",@progbits
	.align	128
        .global         _Z7scale_yiPdd
        .type           _Z7scale_yiPdd,@function
        .size           _Z7scale_yiPdd,(.L_x_118 - _Z7scale_yiPdd)
        .other          _Z7scale_yiPdd,@"STO_CUDA_ENTRY STV_DEFAULT"
_Z7scale_yiPdd:
.text._Z7scale_yiPdd:
[----:B------:R-:W-:Y:S01]  /*0000*/  LDC R1, c[0x0][0x37c] ;  /* 0x0000df00ff017b82 */ /* 0x000fe20000000800 */
[----:B------:R-:W0:Y:S07]  /*0010*/  S2R R5, SR_TID.X ;  /* 0x0000000000057919 */ /* 0x000e2e0000002100 */
[----:B------:R-:W0:Y:S01]  /*0020*/  S2UR UR4, SR_CTAID.X ;  /* 0x00000000000479c3 */ /* 0x000e220000002500 */
[----:B------:R-:W1:Y:S07]  /*0030*/  LDCU UR6, c[0x0][0x380] ;  /* 0x00007000ff0677ac */ /* 0x000e6e0008000800 */
[----:B------:R-:W0:Y:S01]  /*0040*/  LDC R0, c[0x0][0x360] ;  /* 0x0000d800ff007b82 */ /* 0x000e220000000800 */
[----:B------:R-:W2:Y:S01]  /*0050*/  LDCU UR5, c[0x0][0x370] ;  /* 0x00006e00ff0577ac */ /* 0x000ea20008000800 */
[----:B0-----:R-:W-:-:S02]  /*0060*/  IMAD R5, R0, UR4, R5 ;  /* 0x0000000400057c24 */ /* 0x001fc4000f8e0205 */
[----:B--2---:R-:W-:-:S03]  /*0070*/  IMAD R0, R0, UR5, RZ ;  /* 0x0000000500007c24 */ /* 0x004fc6000f8e02ff */
[----:B-1----:R-:W-:-:S13]  /*0080*/  ISETP.GE.AND P0, PT, R5, UR6, PT ;  /* 0x0000000605007c0c */ /* 0x002fda000bf06270 */
[----:B------:R-:W-:Y:S05]  /*0090*/  @P0 EXIT ;  /* 0x000000000000094d */ /* 0x000fea0003800000 */
[----:B------:R-:W0:Y:S01]  /*00a0*/  I2F.U32.RP R8, R0 ;  /* 0x0000000000087306 */ /* 0x000e220000209000 */
[C---:B------:R-:W-:Y:S01]  /*00b0*/  IADD3 R4, PT, PT, R0.reuse, R5, RZ ;  /* 0x0000000500047210 */ /* 0x040fe20007ffe0ff */
[----:B------:R-:W-:Y:S01]  /*00c0*/  IMAD.MOV R9, RZ, RZ, -R0 ;  /* 0x000000ffff097224 */ /* 0x000fe200078e0a00 */
[----:B------:R-:W-:Y:S01]  /*00d0*/  ISETP.NE.U32.AND P2, PT, R0, RZ, PT ;  /* 0x000000ff0000720c */ /* 0x000fe20003f45070 */
[----:B------:R-:W1:Y:S01]  /*00e0*/  LDCU.64 UR10, c[0x0][0x390] ;  /* 0x00007200ff0a77ac */ /* 0x000e620008000a00 */
[C---:B------:R-:W-:Y:S01]  /*00f0*/  ISETP.GE.AND P0, PT, R4.reuse, UR6, PT ;  /* 0x0000000604007c0c */ /* 0x040fe2000bf06270 */
[----:B------:R-:W-:Y:S01]  /*0100*/  BSSY.RECONVERGENT B0, `(.L_x_0) ;  /* 0x0000027000007945 */ /* 0x000fe20003800200 */
[----:B------:R-:W-:Y:S01]  /*0110*/  VIMNMX R7, PT, PT, R4, UR6, !PT ;  /* 0x0000000604077c48 */ /* 0x000fe2000ffe0100 */
[----:B------:R-:W2:Y:S01]  /*0120*/  LDCU.64 UR4, c[0x0][0x358] ;  /* 0x00006b00ff0477ac */ /* 0x000ea20008000a00 */
[----:B------:R-:W-:Y:S01]  /*0130*/  SEL R6, RZ, 0x1, P0 ;  /* 0x00000001ff067807 */ /* 0x000fe20000000000 */
[----:B------:R-:W3:Y:S03]  /*0140*/  LDCU.64 UR8, c[0x0][0x390] ;  /* 0x00007200ff0877ac */ /* 0x000ee60008000a00 */
[----:B------:R-:W-:Y:S01]  /*0150*/  IADD3 R7, PT, PT, R7, -R4, -R6 ;  /* 0x8000000407077210 */ /* 0x000fe20007ffe806 */
[----:B0-----:R-:W0:Y:S02]  /*0160*/  MUFU.RCP R8, R8 ;  /* 0x0000000800087308 */ /* 0x001e240000001000 */
[----:B0-----:R-:W-:-:S06]  /*0170*/  VIADD R2, R8, 0xffffffe ;  /* 0x0ffffffe08027836 */ /* 0x001fcc0000000000 */
[----:B------:R0:W4:Y:S02]  /*0180*/  F2I.FTZ.U32.TRUNC.NTZ R3, R2 ;  /* 0x0000000200037305 */ /* 0x000124000021f000 */
[----:B0-----:R-:W-:Y:S02]  /*0190*/  IMAD.MOV.U32 R2, RZ, RZ, RZ ;  /* 0x000000ffff027224 */ /* 0x001fe400078e00ff */
[----:B----4-:R-:W-:-:S04]  /*01a0*/  IMAD R9, R9, R3, RZ ;  /* 0x0000000309097224 */ /* 0x010fc800078e02ff */
[----:B------:R-:W-:-:S06]  /*01b0*/  IMAD.HI.U32 R8, R3, R9, R2 ;  /* 0x0000000903087227 */ /* 0x000fcc00078e0002 */
[----:B------:R-:W-:-:S04]  /*01c0*/  IMAD.HI.U32 R9, R8, R7, RZ ;  /* 0x0000000708097227 */ /* 0x000fc800078e00ff */
[----:B------:R-:W-:-:S04]  /*01d0*/  IMAD.MOV R2, RZ, RZ, -R9 ;  /* 0x000000ffff027224 */ /* 0x000fc800078e0a09 */
[----:B------:R-:W-:Y:S02]  /*01e0*/  IMAD R7, R0, R2, R7 ;  /* 0x0000000200077224 */ /* 0x000fe400078e0207 */
[----:B------:R-:W0:Y:S03]  /*01f0*/  LDC.64 R2, c[0x0][0x388] ;  /* 0x0000e200ff027b82 */ /* 0x000e260000000a00 */
[----:B------:R-:W-:-:S13]  /*0200*/  ISETP.GE.U32.AND P0, PT, R7, R0, PT ;  /* 0x000000000700720c */ /* 0x000fda0003f06070 */
[----:B------:R-:W-:Y:S01]  /*0210*/  @P0 IADD3 R7, PT, PT, -R0, R7, RZ ;  /* 0x0000000700070210 */ /* 0x000fe20007ffe1ff */
[----:B------:R-:W-:-:S03]  /*0220*/  @P0 VIADD R9, R9, 0x1 ;  /* 0x0000000109090836 */ /* 0x000fc60000000000 */
[----:B------:R-:W-:-:S13]  /*0230*/  ISETP.GE.U32.AND P1, PT, R7, R0, PT ;  /* 0x000000000700720c */ /* 0x000fda0003f26070 */
[----:B------:R-:W-:Y:S02]  /*0240*/  @P1 IADD3 R9, PT, PT, R9, 0x1, RZ ;  /* 0x0000000109091810 */ /* 0x000fe40007ffe0ff */
[----:B------:R-:W-:-:S05]  /*0250*/  @!P2 LOP3.LUT R9, RZ, R0, RZ, 0x33, !PT ;  /* 0x00000000ff09a212 */ /* 0x000fca00078e33ff */
[----:B------:R-:W-:-:S05]  /*0260*/  IMAD.IADD R4, R6, 0x1, R9 ;  /* 0x0000000106047824 */ /* 0x000fca00078e0209 */
[C---:B------:R-:W-:Y:S02]  /*0270*/  LOP3.LUT R6, R4.reuse, 0x3, RZ, 0xc0, !PT ;  /* 0x0000000304067812 */ /* 0x040fe400078ec0ff */
[----:B------:R-:W-:Y:S02]  /*0280*/  ISETP.GE.U32.AND P1, PT, R4, 0x3, PT ;  /* 0x000000030400780c */ /* 0x000fe40003f26070 */
[----:B------:R-:W-:-:S13]  /*0290*/  ISETP.NE.AND P0, PT, R6, 0x3, PT ;  /* 0x000000030600780c */ /* 0x000fda0003f05270 */
[----:B0123--:R-:W-:Y:S05]  /*02a0*/  @!P0 BRA `(.L_x_1) ;  /* 0x0000000000308947 */ /* 0x00ffea0003800000 */
[----:B------:R-:W0:Y:S01]  /*02b0*/  LDC.64 R10, c[0x0][0x388] ;  /* 0x0000e200ff0a7b82 */ /* 0x000e220000000a00 */
[----:B------:R-:W-:-:S04]  /*02c0*/  IADD3 R4, PT, PT, R4, 0x1, RZ ;  /* 0x0000000104047810 */ /* 0x000fc80007ffe0ff */
[----:B------:R-:W-:-:S05]  /*02d0*/  LOP3.LUT R4, R4, 0x3, RZ, 0xc0, !PT ;  /* 0x0000000304047812 */ /* 0x000fca00078ec0ff */
[----:B------:R-:W-:-:S07]  /*02e0*/  IMAD.MOV R4, RZ, RZ, -R4 ;  /* 0x000000ffff047224 */ /* 0x000fce00078e0a04 */
.L_x_2:
[----:B01----:R-:W-:-:S05]  /*02f0*/  IMAD.WIDE R6, R5, 0x8, R10 ;  /* 0x0000000805067825 */ /* 0x003fca00078e020a */
[----:B------:R-:W2:Y:S01]  /*0300*/  LDG.E.64 R8, desc[UR4][R6.64] ;  /* 0x0000000406087981 */ /* 0x000ea2000c1e1b00 */
[----:B------:R-:W-:Y:S01]  /*0310*/  IADD3 R4, PT, PT, R4, 0x1, RZ ;  /* 0x0000000104047810 */ /* 0x000fe20007ffe0ff */
[----:B------:R-:W-:-:S03]  /*0320*/  IMAD.IADD R5, R0, 0x1, R5 ;  /* 0x0000000100057824 */ /* 0x000fc600078e0205 */
[----:B------:R-:W-:Y:S01]  /*0330*/  ISETP.NE.AND P0, PT, R4, RZ, PT ;  /* 0x000000ff0400720c */ /* 0x000fe20003f05270 */
[----:B--2---:R-:W-:-:S07]  /*0340*/  DMUL R8, R8, UR8 ;  /* 0x0000000808087c28 */ /* 0x004fce0008000000 */
[----:B------:R1:W-:Y:S05]  /*0350*/  STG.E.64 desc[UR4][R6.64], R8 ;  /* 0x0000000806007986 */ /* 0x0003ea000c101b04 */
[----:B------:R-:W-:Y:S05]  /*0360*/  @P0 BRA `(.L_x_2) ;  /* 0xfffffffc00e00947 */ /* 0x000fea000383ffff */
.L_x_1:
[----:B------:R-:W-:Y:S05]  /*0370*/  BSYNC.RECONVERGENT B0 ;  /* 0x0000000000007941 */ /* 0x000fea0003800200 */
.L_x_0:
[----:B------:R-:W-:Y:S05]  /*0380*/  @!P1 EXIT ;  /* 0x000000000000994d */ /* 0x000fea0003800000 */
.L_x_3:
[----:B0-----:R-:W-:-:S05]  /*0390*/  IMAD.WIDE R20, R5, 0x8, R2 ;  /* 0x0000000805147825 */ /* 0x001fca00078e0202 */
[----:B-1----:R-:W2:Y:S01]  /*03a0*/  LDG.E.64 R6, desc[UR4][R20.64] ;  /* 0x0000000414067981 */ /* 0x002ea2000c1e1b00 */
[----:B------:R-:W-:Y:S01]  /*03b0*/  IMAD.WIDE R8, R0, 0x8, R20 ;  /* 0x0000000800087825 */ /* 0x000fe200078e0214 */
[----:B--2---:R-:W-:-:S07]  /*03c0*/  DMUL R6, R6, UR10 ;  /* 0x0000000a06067c28 */ /* 0x004fce0008000000 */
[----:B------:R0:W-:Y:S04]  /*03d0*/  STG.E.64 desc[UR4][R20.64], R6 ;  /* 0x0000000614007986 */ /* 0x0001e8000c101b04 */
[----:B------:R-:W2:Y:S01]  /*03e0*/  LDG.E.64 R10, desc[UR4][R8.64] ;  /* 0x00000004080a7981 */ /* 0x000ea2000c1e1b00 */
        /* <DEDUP_REMOVED lines=8> */
[----:B------:R-:W-:-:S04]  /*0470*/  LEA R5, R0, R5, 0x2 ;  /* 0x0000000500057211 */ /* 0x000fc800078e10ff */
[----:B------:R-:W-:Y:S01]  /*0480*/  ISETP.GE.AND P0, PT, R5, UR6, PT ;  /* 0x0000000605007c0c */ /* 0x000fe2000bf06270 */
[----:B--2---:R-:W-:-:S07]  /*0490*/  DMUL R18, R18, UR10 ;  /* 0x0000000a12127c28 */ /* 0x004fce0008000000 */
[----:B------:R0:W-:Y:S05]  /*04a0*/  STG.E.64 desc[UR4][R16.64], R18 ;  /* 0x0000001210007986 */ /* 0x0001ea000c101b04 */
[----:B------:R-:W-:Y:S05]  /*04b0*/  @!P0 BRA `(.L_x_3) ;  /* 0xfffffffc00b48947 */ /* 0x000fea000383ffff */
[----:B------:R-:W-:Y:S05]  /*04c0*/  EXIT ;  /* 0x000000000000794d */ /* 0x000fea0003800000 */
.L_x_4:
[----:B------:R-:W-:-:S00]  /*04d0*/  BRA `(.L_x_4) ;  /* 0xfffffffc00fc7947 */ /* 0x000fc0000383ffff */
[----:B------:R-:W-:-:S00]  /*04e0*/  NOP ;  /* 0x0000000000007918 */ /* 0x000fc00000000000 */
        /* <DEDUP_REMOVED lines=9> */
.L_x_118:


//--------------------- .text._Z17bsr_matvec_kerneliPKiS0_PKdS2_PdiilPKlS0_id --------------------------
	.section	.text._Z17bsr_matvec_kerneliPKiS0_PKdS2_PdiilPKlS0_id,"ax",@progbits
	.align	128
        .global         _Z17bsr_matvec_kerneliPKiS0_PKdS2_PdiilPKlS0_id
        .type           _Z17bsr_matvec_kerneliPKiS0_PKdS2_PdiilPKlS0_id,@function
        .size           _Z17bsr_matvec_kerneliPKiS0_PKdS2_PdiilPKlS0_id,(.L_x_117 - _Z17bsr_matvec_kerneliPKiS0_PKdS2_PdiilPKlS0_id)
        .other          _Z17bsr_matvec_kerneliPKiS0_PKdS2_PdiilPKlS0_id,@"STO_CUDA_ENTRY STV_DEFAULT"
_Z17bsr_matvec_kerneliPKiS0_PKdS2_PdiilPKlS0_id:
.text._Z17bsr_matvec_kerneliPKiS0_PKdS2_PdiilPKlS0_id:
[----:B------:R-:W0:Y:S08]  /*0000*/  LDC R1, c[0x0][0x37c] ;  /* 0x0000df00ff017b82 */ /* 0x000e300000000800 */
[----:B------:R-:W1:Y:S01]  /*0010*/  S2UR UR8, SR_CTAID.X ;  /* 0x00000000000879c3 */ /* 0x000e620000002500 */
[----:B0-----:R-:W-:-:S07]  /*0020*/  VIADD R1, R1, 0xffffffd8 ;  /* 0xffffffd801017836 */ /* 0x001fce0000000000 */
[----:B------:R-:W1:Y:S02]  /*0030*/  LDC R0, c[0x0][0x3d0] ;  /* 0x0000f400ff007b82 */ /* 0x000e640000000800 */
[----:B-1----:R-:W-:-:S13]  /*0040*/  ISETP.LE.AND P0, PT, R0, UR8, PT ;  /* 0x0000000800007c0c */ /* 0x002fda000bf03270 */
[----:B------:R-:W-:Y:S05]  /*0050*/  @P0 EXIT ;  /* 0x000000000000094d */ /* 0x000fea0003800000 */
[----:B------:R-:W0:Y:S01]  /*0060*/  S2R R6, SR_TID.X ;  /* 0x0000000000067919 */ /* 0x000e220000002100 */
[----:B------:R-:W1:Y:S01]  /*0070*/  S2UR UR5, SR_CgaCtaId ;  /* 0x00000000000579c3 */ /* 0x000e620000008800 */
[----:B------:R-:W-:Y:S01]  /*0080*/  UMOV UR4, 0x400 ;  /* 0x0000040000047882 */ /* 0x000fe20000000000 */
[----:B------:R-:W-:Y:S01]  /*0090*/  IMAD.U32 R7, RZ, RZ, UR8 ;  /* 0x00000008ff077e24 */ /* 0x000fe2000f8e00ff */
[----:B------:R-:W2:Y:S05]  /*00a0*/  LDCU.64 UR6, c[0x0][0x358] ;  /* 0x00006b00ff0677ac */ /* 0x000eaa0008000a00 */
[----:B------:R-:W3:Y:S01]  /*00b0*/  LDC R5, c[0x0][0x360] ;  /* 0x0000d800ff057b82 */ /* 0x000ee20000000800 */
[----:B-1----:R-:W-:Y:S01]  /*00c0*/  ULEA UR4, UR5, UR4, 0x18 ;  /* 0x0000000405047291 */ /* 0x002fe2000f8ec0ff */
[C---:B0-----:R-:W-:Y:S01]  /*00d0*/  IMAD.SHL.U32 R9, R6.reuse, 0x8, RZ ;  /* 0x0000000806097824 */ /* 0x041fe200078e00ff */
[----:B------:R-:W-:-:S04]  /*00e0*/  LOP3.LUT R8, R6, 0x1f, RZ, 0xc0, !PT ;  /* 0x0000001f06087812 */ /* 0x000fc800078ec0ff */
[----:B------:R-:W-:Y:S02]  /*00f0*/  LEA.HI R10, R6, UR4, RZ, 0x1e ;  /* 0x00000004060a7c11 */ /* 0x000fe4000f8ff0ff */
[----:B--2---:R-:W-:-:S07]  /*0100*/  LOP3.LUT R9, R9, 0xf8, RZ, 0xc0, !PT ;  /* 0x000000f809097812 */ /* 0x004fce00078ec0ff */
.L_x_71:
[----:B--2---:R-:W0:Y:S08]  /*0110*/  LDC.64 R14, c[0x0][0x3c8] ;  /* 0x0000f200ff0e7b82 */ /* 0x004e300000000a00 */
[----:B-1----:R-:W1:Y:S01]  /*0120*/  LDC.64 R2, c[0x0][0x3c0] ;  /* 0x0000f000ff027b82 */ /* 0x002e620000000a00 */
[----:B0-----:R-:W-:-:S05]  /*0130*/  IMAD.WIDE.U32 R14, R7, 0x4, R14 ;  /* 0x00000004070e7825 */ /* 0x001fca00078e000e */
[----:B------:R-:W2:Y:S04]  /*0140*/  LDG.E R28, desc[UR6][R14.64] ;  /* 0x000000060e1c7981 */ /* 0x000ea8000c1e1900 */
[----:B------:R-:W2:Y:S01]  /*0150*/  LDG.E R11, desc[UR6][R14.64+0x4] ;  /* 0x000004060e0b7981 */ /* 0x000ea2000c1e1900 */
[----:B-1----:R-:W-:-:S05]  /*0160*/  IMAD.WIDE.U32 R2, R7, 0x8, R2 ;  /* 0x0000000807027825 */ /* 0x002fca00078e0002 */
[----:B------:R0:W5:Y:S04]  /*0170*/  LDG.E.64 R20, desc[UR6][R2.64] ;  /* 0x0000000602147981 */ /* 0x000168000c1e1b00 */
[----:B------:R0:W5:Y:S01]  /*0180*/  LDG.E.64 R16, desc[UR6][R2.64+0x8] ;  /* 0x0000080602107981 */ /* 0x000162000c1e1b00 */
[----:B------:R-:W1:Y:S08]  /*0190*/  LDC R12, c[0x0][0x3b8] ;  /* 0x0000ee00ff0c7b82 */ /* 0x000e700000000800 */
[----:B----4-:R-:W4:Y:S01]  /*01a0*/  LDC R13, c[0x0][0x3bc] ;  /* 0x0000ef00ff0d7b82 */ /* 0x010f220000000800 */
[----:B--2---:R-:W-:-:S13]  /*01b0*/  ISETP.NE.AND P0, PT, R28, R11, PT ;  /* 0x0000000b1c00720c */ /* 0x004fda0003f05270 */
[----:B01--4-:R-:W-:Y:S05]  /*01c0*/  @P0 BRA `(.L_x_5) ;  /* 0x0000000800f80947 */ /* 0x013fea0003800000 */
[----:B------:R-:W0:Y:S01]  /*01d0*/  LDC R11, c[0x0][0x3b0] ;  /* 0x0000ec00ff0b7b82 */ /* 0x000e220000000800 */
[----:B------:R1:W-:Y:S01]  /*01e0*/  STL.64 [R1], RZ ;  /* 0x000000ff01007387 */ /* 0x0003e20000100a00 */
[----:B------:R-:W-:Y:S05]  /*01f0*/  WARPSYNC.ALL ;  /* 0x0000000000007948 */ /* 0x000fea0003800000 */
[----:B------:R1:W-:Y:S01]  /*0200*/  STL.64 [R1+0x8], RZ ;  /* 0x000008ff01007387 */ /* 0x0003e20000100a00 */
[----:B------:R-:W-:Y:S01]  /*0210*/  BSSY.RECONVERGENT B0, `(.L_x_6) ;  /* 0x000000e000007945 */ /* 0x000fe20003800200 */
[----:B------:R-:W-:Y:S01]  /*0220*/  BAR.SYNC.DEFER_BLOCKING 0x0 ;  /* 0x0000000000007b1d */ /* 0x000fe20000010000 */
[----:B0-----:R-:W-:-:S13]  /*0230*/  ISETP.GE.AND P0, PT, R6, R11, PT ;  /* 0x0000000b0600720c */ /* 0x001fda0003f06270 */
[----:B-1----:R-:W-:Y:S05]  /*0240*/  @P0 BRA `(.L_x_7) ;  /* 0x0000000000280947 */ /* 0x002fea0003800000 */
[----:B------:R-:W0:Y:S01]  /*0250*/  S2R R3, SR_CgaCtaId ;  /* 0x0000000000037919 */ /* 0x000e220000008800 */
[----:B------:R-:W-:Y:S01]  /*0260*/  MOV R2, 0x400 ;  /* 0x0000040000027802 */ /* 0x000fe20000000f00 */
[----:B------:R-:W-:-:S03]  /*0270*/  IMAD.MOV.U32 R0, RZ, RZ, R6 ;  /* 0x000000ffff007224 */ /* 0x000fc600078e0006 */
[----:B------:R-:W-:-:S04]  /*0280*/  IADD3 R2, PT, PT, R2, 0x100, RZ ;  /* 0x0000010002027810 */ /* 0x000fc80007ffe0ff */
[----:B0-----:R-:W-:-:S07]  /*0290*/  LEA R3, R3, R2, 0x18 ;  /* 0x0000000203037211 */ /* 0x001fce00078ec0ff */
.L_x_8:
[----:B------:R-:W-:Y:S02]  /*02a0*/  IMAD R2, R0, 0x8, R3 ;  /* 0x0000000800027824 */ /* 0x000fe400078e0203 */
[----:B---3--:R-:W-:-:S03]  /*02b0*/  IMAD.IADD R0, R5, 0x1, R0 ;  /* 0x0000000105007824 */ /* 0x008fc600078e0200 */
[----:B------:R0:W-:Y:S02]  /*02c0*/  STS.64 [R2], RZ ;  /* 0x000000ff02007388 */ /* 0x0001e40000000a00 */
[----:B------:R-:W-:-:S13]  /*02d0*/  ISETP.GE.AND P0, PT, R0, R11, PT ;  /* 0x0000000b0000720c */ /* 0x000fda0003f06270 */
[----:B0-----:R-:W-:Y:S05]  /*02e0*/  @!P0 BRA `(.L_x_8) ;  /* 0xfffffffc00ec8947 */ /* 0x001fea000383ffff */
.L_x_7:
[----:B------:R-:W-:Y:S05]  /*02f0*/  BSYNC.RECONVERGENT B0 ;  /* 0x0000000000007941 */ /* 0x000fea0003800200 */
.L_x_6:
[----:B-----5:R-:W-:Y:S01]  /*0300*/  IADD3 R2, P0, PT, R20, R6, RZ ;  /* 0x0000000614027210 */ /* 0x020fe20007f1e0ff */
[----:B------:R0:W-:Y:S01]  /*0310*/  STL.64 [R1+0x10], RZ ;  /* 0x000010ff01007387 */ /* 0x0001e20000100a00 */
[----:B------:R-:W1:Y:S01]  /*0320*/  LDCU UR8, c[0x0][0x3b8] ;  /* 0x00007700ff0877ac */ /* 0x000e620008000800 */
[----:B------:R-:W-:Y:S01]  /*0330*/  BSSY.RECONVERGENT B0, `(.L_x_9) ;  /* 0x0000059000007945 */ /* 0x000fe20003800200 */
[----:B------:R-:W-:Y:S01]  /*0340*/  IADD3.X R20, PT, PT, RZ, R21, RZ, P0, !PT ;  /* 0x00000015ff147210 */ /* 0x000fe200007fe4ff */
[----:B------:R0:W-:Y:S01]  /*0350*/  STL.64 [R1+0x18], RZ ;  /* 0x000018ff01007387 */ /* 0x0001e20000100a00 */
[----:B------:R-:W-:Y:S01]  /*0360*/  BAR.SYNC.DEFER_BLOCKING 0x0 ;  /* 0x0000000000007b1d */ /* 0x000fe20000010000 */
[----:B------:R-:W-:-:S04]  /*0370*/  ISETP.GE.U32.AND P0, PT, R2, R16, PT ;  /* 0x000000100200720c */ /* 0x000fc80003f06070 */
[----:B------:R-:W-:Y:S01]  /*0380*/  ISETP.GE.AND.EX P0, PT, R20, R17, PT, P0 ;  /* 0x000000111400720c */ /* 0x000fe20003f06300 */
[----:B------:R-:W2:Y:S01]  /*0390*/  LDCU UR5, c[0x0][0x3bc] ;  /* 0x00007780ff0577ac */ /* 0x000ea20008000800 */
[----:B------:R0:W-:Y:S01]  /*03a0*/  STL.64 [R1+0x20], RZ ;  /* 0x000020ff01007387 */ /* 0x0001e20000100a00 */
[----:B------:R-:W4:Y:S01]  /*03b0*/  LDCU.64 UR10, c[0x0][0x390] ;  /* 0x00007200ff0a77ac */ /* 0x000f220008000a00 */
[----:B------:R-:W0:Y:S09]  /*03c0*/  LDCU.64 UR12, c[0x0][0x398] ;  /* 0x00007300ff0c77ac */ /* 0x000e320008000a00 */
[----:B-1----:R-:W-:Y:S05]  /*03d0*/  @P0 BRA `(.L_x_10) ;  /* 0x0000000400380947 */ /* 0x002fea0003800000 */
[----:B------:R-:W1:Y:S08]  /*03e0*/  LDC R0, c[0x0][0x3b4] ;  /* 0x0000ed00ff007b82 */ /* 0x000e700000000800 */
[----:B------:R-:W0:Y:S02]  /*03f0*/  LDC.64 R30, c[0x0][0x3a0] ;  /* 0x0000e800ff1e7b82 */ /* 0x000e240000000a00 */
.L_x_14:
[----:B--2---:R-:W-:Y:S01]  /*0400*/  LOP3.LUT R3, R20, UR5, RZ, 0xfc, !PT ;  /* 0x0000000514037c12 */ /* 0x004fe2000f8efcff */
[----:B------:R-:W-:Y:S03]  /*0410*/  BSSY.RECONVERGENT B1, `(.L_x_11) ;  /* 0x000001e000017945 */ /* 0x000fe60003800200 */
[----:B------:R-:W-:-:S13]  /*0420*/  ISETP.NE.U32.AND P0, PT, R3, RZ, PT ;  /* 0x000000ff0300720c */ /* 0x000fda0003f05070 */
[----:B0-----:R-:W-:Y:S05]  /*0430*/  @P0 BRA `(.L_x_12) ;  /* 0x0000000000540947 */ /* 0x001fea0003800000 */
[----:B------:R-:W2:Y:S01]  /*0440*/  I2F.U32.RP R3, UR8 ;  /* 0x0000000800037d06 */ /* 0x000ea20008209000 */
[----:B------:R-:W-:-:S07]  /*0450*/  ISETP.NE.U32.AND P2, PT, RZ, UR8, PT ;  /* 0x00000008ff007c0c */ /* 0x000fce000bf45070 */
[----:B--2---:R-:W2:Y:S02]  /*0460*/  MUFU.RCP R3, R3 ;  /* 0x0000000300037308 */ /* 0x004ea40000001000 */
[----:B--2---:R-:W-:-:S06]  /*0470*/  VIADD R14, R3, 0xffffffe ;  /* 0x0ffffffe030e7836 */ /* 0x004fcc0000000000 */
[----:B------:R2:W5:Y:S02]  /*0480*/  F2I.FTZ.U32.TRUNC.NTZ R15, R14 ;  /* 0x0000000e000f7305 */ /* 0x000564000021f000 */
[----:B--2---:R-:W-:Y:S02]  /*0490*/  IMAD.MOV.U32 R14, RZ, RZ, RZ ;  /* 0x000000ffff0e7224 */ /* 0x004fe400078e00ff */
[----:B-----5:R-:W-:-:S04]  /*04a0*/  IMAD.MOV R11, RZ, RZ, -R15 ;  /* 0x000000ffff0b7224 */ /* 0x020fc800078e0a0f */
[----:B------:R-:W-:-:S04]  /*04b0*/  IMAD R11, R11, UR8, RZ ;  /* 0x000000080b0b7c24 */ /* 0x000fc8000f8e02ff */
[----:B------:R-:W-:-:S06]  /*04c0*/  IMAD.HI.U32 R15, R15, R11, R14 ;  /* 0x0000000b0f0f7227 */ /* 0x000fcc00078e000e */
[----:B------:R-:W-:-:S05]  /*04d0*/  IMAD.HI.U32 R15, R15, R2, RZ ;  /* 0x000000020f0f7227 */ /* 0x000fca00078e00ff */
[----:B------:R-:W-:-:S05]  /*04e0*/  IADD3 R11, PT, PT, -R15, RZ, RZ ;  /* 0x000000ff0f0b7210 */ /* 0x000fca0007ffe1ff */
[----:B------:R-:W-:-:S05]  /*04f0*/  IMAD R4, R11, UR8, R2 ;  /* 0x000000080b047c24 */ /* 0x000fca000f8e0202 */
[----:B------:R-:W-:-:S13]  /*0500*/  ISETP.GE.U32.AND P0, PT, R4, UR8, PT ;  /* 0x0000000804007c0c */ /* 0x000fda000bf06070 */
[----:B------:R-:W-:Y:S02]  /*0510*/  @P0 VIADD R4, R4, -UR8 ;  /* 0x8000000804040c36 */ /* 0x000fe40008000000 */
[----:B------:R-:W-:-:S03]  /*0520*/  @P0 VIADD R15, R15, 0x1 ;  /* 0x000000010f0f0836 */ /* 0x000fc60000000000 */
[----:B------:R-:W-:-:S13]  /*0530*/  ISETP.GE.U32.AND P1, PT, R4, UR8, PT ;  /* 0x0000000804007c0c */ /* 0x000fda000bf26070 */
[----:B------:R-:W-:Y:S01]  /*0540*/  @P1 VIADD R15, R15, 0x1 ;  /* 0x000000010f0f1836 */ /* 0x000fe20000000000 */
[----:B------:R-:W-:-:S04]  /*0550*/  @!P2 LOP3.LUT R15, RZ, UR8, RZ, 0x33, !PT ;  /* 0x00000008ff0fac12 */ /* 0x000fc8000f8e33ff */
[----:B------:R-:W-:-:S05]  /*0560*/  IADD3 R3, PT, PT, -R15, RZ, RZ ;  /* 0x000000ff0f037210 */ /* 0x000fca0007ffe1ff */
[----:B------:R-:W-:Y:S01]  /*0570*/  IMAD R3, R3, UR8, R2 ;  /* 0x0000000803037c24 */ /* 0x000fe2000f8e0202 */
[----:B------:R-:W-:Y:S06]  /*0580*/  BRA `(.L_x_13) ;  /* 0x0000000000187947 */ /* 0x000fec0003800000 */
.L_x_12:
[----:B------:R-:W-:Y:S01]  /*0590*/  IMAD.MOV.U32 R25, RZ, RZ, R2 ;  /* 0x000000ffff197224 */ /* 0x000fe200078e0002 */
[----:B------:R-:W-:-:S07]  /*05a0*/  MOV R14, 0x5c0 ;  /* 0x000005c0000e7802 */ /* 0x000fce0000000f00 */
[----:B01-34-:R-:W-:Y:S05]  /*05b0*/  CALL.REL.NOINC `($__internal_0_$__cuda_sm20_div_s64) ;  /* 0x0000003c00947944 */ /* 0x01bfea0003c00000 */
[--C-:B------:R-:W-:Y:S02]  /*05c0*/  IMAD.MOV R3, RZ, RZ, -R18.reuse ;  /* 0x000000ffff037224 */ /* 0x100fe400078e0a12 */
[----:B------:R-:W-:Y:S02]  /*05d0*/  IMAD.MOV.U32 R15, RZ, RZ, R18 ;  /* 0x000000ffff0f7224 */ /* 0x000fe400078e0012 */
[----:B------:R-:W-:-:S07]  /*05e0*/  IMAD R3, R3, UR8, R2 ;  /* 0x0000000803037c24 */ /* 0x000fce000f8e0202 */
.L_x_13:
[----:B0---4-:R-:W-:Y:S05]  /*05f0*/  BSYNC.RECONVERGENT B1 ;  /* 0x0000000000017941 */ /* 0x011fea0003800200 */
.L_x_11:
[----:B------:R-:W-:-:S04]  /*0600*/  SHF.R.S64 R18, RZ, 0x1e, R15 ;  /* 0x0000001eff127819 */ /* 0x000fc8000000100f */
[----:B------:R-:W-:-:S04]  /*0610*/  IADD3 R18, P0, PT, R18, UR10, RZ ;  /* 0x0000000a12127c10 */ /* 0x000fc8000ff1e0ff */
[----:B------:R-:W-:-:S05]  /*0620*/  LEA.HI.X.SX32 R19, R15, UR11, 0x2, P0 ;  /* 0x0000000b0f137c11 */ /* 0x000fca00080f16ff */
[----:B------:R0:W2:Y:S01]  /*0630*/  LDG.E R11, desc[UR6][R18.64] ;  /* 0x00000006120b7981 */ /* 0x0000a2000c1e1900 */
[----:B-1----:R-:W-:-:S04]  /*0640*/  IABS R21, R0 ;  /* 0x0000000000157213 */ /* 0x002fc80000000000 */
[----:B------:R-:W1:Y:S01]  /*0650*/  I2F.RP R4, R21 ;  /* 0x0000001500047306 */ /* 0x000e620000209400 */
[----:B0-----:R-:W-:-:S07]  /*0660*/  IABS R18, R3 ;  /* 0x0000000300127213 */ /* 0x001fce0000000000 */
[----:B-1----:R-:W0:Y:S02]  /*0670*/  MUFU.RCP R4, R4 ;  /* 0x0000000400047308 */ /* 0x002e240000001000 */
[----:B0-----:R-:W-:-:S06]  /*0680*/  IADD3 R14, PT, PT, R4, 0xffffffe, RZ ;  /* 0x0ffffffe040e7810 */ /* 0x001fcc0007ffe0ff */
[----:B------:R0:W1:Y:S02]  /*0690*/  F2I.FTZ.U32.TRUNC.NTZ R15, R14 ;  /* 0x0000000e000f7305 */ /* 0x000064000021f000 */
[----:B0-----:R-:W-:Y:S02]  /*06a0*/  IMAD.MOV.U32 R14, RZ, RZ, RZ ;  /* 0x000000ffff0e7224 */ /* 0x001fe400078e00ff */
[----:B-1----:R-:W-:-:S04]  /*06b0*/  IMAD.MOV R22, RZ, RZ, -R15 ;  /* 0x000000ffff167224 */ /* 0x002fc800078e0a0f */
[----:B------:R-:W-:-:S04]  /*06c0*/  IMAD R23, R22, R21, RZ ;  /* 0x0000001516177224 */ /* 0x000fc800078e02ff */
[----:B------:R-:W-:-:S06]  /*06d0*/  IMAD.HI.U32 R15, R15, R23, R14 ;  /* 0x000000170f0f7227 */ /* 0x000fcc00078e000e */
[----:B------:R-:W-:-:S04]  /*06e0*/  IMAD.HI.U32 R15, R15, R18, RZ ;  /* 0x000000120f0f7227 */ /* 0x000fc800078e00ff */
[----:B------:R-:W-:-:S04]  /*06f0*/  IMAD.MOV R4, RZ, RZ, -R15 ;  /* 0x000000ffff047224 */ /* 0x000fc800078e0a0f */
[----:B------:R-:W-:-:S05]  /*0700*/  IMAD R4, R21, R4, R18 ;  /* 0x0000000415047224 */ /* 0x000fca00078e0212 */
[----:B------:R-:W-:-:S13]  /*0710*/  ISETP.GT.U32.AND P1, PT, R21, R4, PT ;  /* 0x000000041500720c */ /* 0x000fda0003f24070 */
[-C--:B------:R-:W-:Y:S01]  /*0720*/  @!P1 IADD3 R4, PT, PT, R4, -R21.reuse, RZ ;  /* 0x8000001504049210 */ /* 0x080fe20007ffe0ff */
[----:B------:R-:W-:Y:S01]  /*0730*/  @!P1 VIADD R15, R15, 0x1 ;  /* 0x000000010f0f9836 */ /* 0x000fe20000000000 */
[----:B------:R-:W-:Y:S02]  /*0740*/  ISETP.NE.AND P1, PT, R0, RZ, PT ;  /* 0x000000ff0000720c */ /* 0x000fe40003f25270 */
[----:B------:R-:W-:Y:S02]  /*0750*/  ISETP.GE.U32.AND P0, PT, R4, R21, PT ;  /* 0x000000150400720c */ /* 0x000fe40003f06070 */
[----:B------:R-:W-:-:S04]  /*0760*/  LOP3.LUT R4, R3, R0, RZ, 0x3c, !PT ;  /* 0x0000000003047212 */ /* 0x000fc800078e3cff */
[----:B------:R-:W-:-:S07]  /*0770*/  ISETP.GE.AND P2, PT, R4, RZ, PT ;  /* 0x000000ff0400720c */ /* 0x000fce0003f46270 */
[----:B------:R-:W-:Y:S01]  /*0780*/  @P0 VIADD R15, R15, 0x1 ;  /* 0x000000010f0f0836 */ /* 0x000fe20000000000 */
[----:B------:R-:W-:-:S04]  /*0790*/  LEA R18, P0, R2, UR12, 0x3 ;  /* 0x0000000c02127c11 */ /* 0x000fc8000f8018ff */
[----:B------:R-:W-:Y:S01]  /*07a0*/  LEA.HI.X R19, R2, UR13, R20, 0x3, P0 ;  /* 0x0000000d02137c11 */ /* 0x000fe200080f1c14 */
[----:B------:R-:W-:Y:S01]  /*07b0*/  @!P2 IMAD.MOV R15, RZ, RZ, -R15 ;  /* 0x000000ffff0fa224 */ /* 0x000fe200078e0a0f */
[----:B------:R-:W-:-:S04]  /*07c0*/  @!P1 LOP3.LUT R15, RZ, R0, RZ, 0x33, !PT ;  /* 0x00000000ff0f9212 */ /* 0x000fc800078e33ff */
[----:B------:R-:W-:Y:S01]  /*07d0*/  IADD3 R4, PT, PT, -R15, RZ, RZ ;  /* 0x000000ff0f047210 */ /* 0x000fe20007ffe1ff */
[----:B------:R-:W4:Y:S04]  /*07e0*/  LDG.E.64 R18, desc[UR6][R18.64] ;  /* 0x0000000612127981 */ /* 0x000f28000c1e1b00 */
[----:B------:R-:W-:-:S04]  /*07f0*/  IMAD R3, R0, R4, R3 ;  /* 0x0000000400037224 */ /* 0x000fc800078e0203 */
[----:B--2---:R-:W-:Y:S02]  /*0800*/  IMAD R3, R11, R0, R3 ;  /* 0x000000000b037224 */ /* 0x004fe400078e0203 */
[----:B------:R-:W-:Y:S02]  /*0810*/  IMAD R11, R15, 0x8, R1 ;  /* 0x000000080f0b7824 */ /* 0x000fe400078e0201 */
[----:B------:R-:W-:-:S03]  /*0820*/  IMAD.WIDE R14, R3, 0x8, R30 ;  /* 0x00000008030e7825 */ /* 0x000fc600078e021e */
[----:B------:R-:W4:Y:S04]  /*0830*/  LDL.64 R22, [R11] ;  /* 0x000000000b167983 */ /* 0x000f280000100a00 */
[----:B------:R-:W4:Y:S01]  /*0840*/  LDG.E.64 R14, desc[UR6][R14.64] ;  /* 0x000000060e0e7981 */ /* 0x000f22000c1e1b00 */
[----:B---3--:R-:W-:-:S05]  /*0850*/  IADD3 R2, P0, PT, R5, R2, RZ ;  /* 0x0000000205027210 */ /* 0x008fca0007f1e0ff */
[----:B------:R-:W-:Y:S01]  /*0860*/  IMAD.X R20, RZ, RZ, R20, P0 ;  /* 0x000000ffff147224 */ /* 0x000fe200000e0614 */
[----:B------:R-:W-:-:S04]  /*0870*/  ISETP.GE.U32.AND P0, PT, R2, R16, PT ;  /* 0x000000100200720c */ /* 0x000fc80003f06070 */
[----:B------:R-:W-:Y:S01]  /*0880*/  ISETP.GE.AND.EX P0, PT, R20, R17, PT, P0 ;  /* 0x000000111400720c */ /* 0x000fe20003f06300 */
[----:B----4-:R-:W-:-:S07]  /*0890*/  DFMA R22, R18, R14, R22 ;  /* 0x0000000e1216722b */ /* 0x010fce0000000016 */
[----:B------:R0:W-:Y:S05]  /*08a0*/  STL.64 [R11], R22 ;  /* 0x000000160b007387 */ /* 0x0001ea0000100a00 */
[----:B------:R-:W-:Y:S05]  /*08b0*/  @!P0 BRA `(.L_x_14) ;  /* 0xfffffff800d08947 */ /* 0x000fea000383ffff */
.L_x_10:
[----:B0-2-4-:R-:W-:Y:S05]  /*08c0*/  BSYNC.RECONVERGENT B0 ;  /* 0x0000000000007941 */ /* 0x015fea0003800200 */
.L_x_9:
[----:B------:R-:W0:Y:S02]  /*08d0*/  LDCU UR5, c[0x0][0x3b0] ;  /* 0x00007600ff0577ac */ /* 0x000e240008000800 */
[----:B0-----:R-:W-:Y:S01]  /*08e0*/  UISETP.GE.AND UP0, UPT, UR5, 0x1, UPT ;  /* 0x000000010500788c */ /* 0x001fe2000bf06270 */
[----:B------:R-:W-:Y:S08]  /*08f0*/  BAR.SYNC.DEFER_BLOCKING 0x0 ;  /* 0x0000000000007b1d */ /* 0x000ff00000010000 */
[----:B------:R-:W-:Y:S05]  /*0900*/  BRA.U !UP0, `(.L_x_15) ;  /* 0x0000002908d87547 */ /* 0x000fea000b800000 */
[----:B------:R-:W-:-:S07]  /*0910*/  MOV R12, RZ ;  /* 0x000000ff000c7202 */ /* 0x000fce0000000f00 */
.L_x_21:
[----:B0-----:R-:W-:-:S06]  /*0920*/  IMAD R20, R12, 0x8, R1 ;  /* 0x000000080c147824 */ /* 0x001fcc00078e0201 */
[----:B------:R-:W5:Y:S01]  /*0930*/  LDL.64 R20, [R20] ;  /* 0x0000000014147983 */ /* 0x000f620000100a00 */
[----:B------:R-:W-:Y:S01]  /*0940*/  ISETP.GT.U32.AND P0, PT, R6, 0x1f, PT ;  /* 0x0000001f0600780c */ /* 0x000fe20003f04070 */
[----:B------:R-:W-:-:S12]  /*0950*/  YIELD ;  /* 0x0000000000007946 */ /* 0x000fd80003800000 */
[----:B-12---:R-:W-:Y:S05]  /*0960*/  @P0 BRA `(.L_x_16) ;  /* 0x0000000000240947 */ /* 0x006fea0003800000 */
[----:B------:R-:W0:Y:S01]  /*0970*/  S2R R3, SR_CgaCtaId ;  /* 0x0000000000037919 */ /* 0x000e220000008800 */
[----:B------:R-:W-:Y:S01]  /*0980*/  MOV R2, 0x400 ;  /* 0x0000040000027802 */ /* 0x000fe20000000f00 */
[----:B------:R-:W-:-:S03]  /*0990*/  IMAD.MOV.U32 R0, RZ, RZ, R6 ;  /* 0x000000ffff007224 */ /* 0x000fc600078e0006 */
[----:B0-----:R-:W-:-:S07]  /*09a0*/  LEA R3, R3, R2, 0x18 ;  /* 0x0000000203037211 */ /* 0x001fce00078ec0ff */
.L_x_17:
[----:B------:R-:W-:Y:S01]  /*09b0*/  LEA R2, R0, R3, 0x3 ;  /* 0x0000000300027211 */ /* 0x000fe200078e18ff */
[----:B---3--:R-:W-:-:S04]  /*09c0*/  IMAD.IADD R0, R5, 0x1, R0 ;  /* 0x0000000105007824 */ /* 0x008fc800078e0200 */
[----:B------:R0:W-:Y:S01]  /*09d0*/  STS.64 [R2], RZ ;  /* 0x000000ff02007388 */ /* 0x0001e20000000a00 */
[----:B------:R-:W-:-:S13]  /*09e0*/  ISETP.GE.U32.AND P1, PT, R0, 0x20, PT ;  /* 0x000000200000780c */ /* 0x000fda0003f26070 */
[----:B0-----:R-:W-:Y:S05]  /*09f0*/  @!P1 BRA `(.L_x_17) ;  /* 0xfffffffc00ec9947 */ /* 0x001fea000383ffff */
.L_x_16:
[----:B------:R-:W-:Y:S05]  /*0a00*/  WARPSYNC.ALL ;  /* 0x0000000000007948 */ /* 0x000fea0003800000 */
[----:B-----5:R-:W-:Y:S01]  /*0a10*/  SHFL.DOWN PT, R3, R21, 0x10, 0x1f ;  /* 0x0a001f0015037f89 */ /* 0x020fe200000e0000 */
[----:B------:R-:W-:Y:S01]  /*0a20*/  BAR.SYNC.DEFER_BLOCKING 0x0 ;  /* 0x0000000000007b1d */ /* 0x000fe20000010000 */
[----:B------:R-:W-:Y:S01]  /*0a30*/  ISETP.NE.AND P1, PT, R8, RZ, PT ;  /* 0x000000ff0800720c */ /* 0x000fe20003f25270 */
[----:B------:R-:W-:-:S04]  /*0a40*/  IMAD.MOV.U32 R13, RZ, RZ, RZ ;  /* 0x000000ffff0d7224 */ /* 0x000fc800078e00ff */
[----:B------:R-:W-:Y:S01]  /*0a50*/  BSSY B0, `(.L_x_18) ;  /* 0x0000030000007945 */ /* 0x000fe20003800000 */
[----:B------:R-:W0:Y:S02]  /*0a60*/  SHFL.DOWN PT, R2, R20, 0x10, 0x1f ;  /* 0x0a001f0014027f89 */ /* 0x000e2400000e0000 */
[----:B0-----:R-:W-:-:S07]  /*0a70*/  DADD R2, R20, R2 ;  /* 0x0000000014027229 */ /* 0x001fce0000000002 */
[----:B------:R-:W-:Y:S04]  /*0a80*/  SHFL.DOWN PT, R15, R3, 0x8, 0x1f ;  /* 0x09001f00030f7f89 */ /* 0x000fe800000e0000 */
        /* <DEDUP_REMOVED lines=11> */
[----:B------:R0:W-:Y:S01]  /*0b40*/  @!P1 STS.64 [R10], R20 ;  /* 0x000000140a009388 */ /* 0x0001e20000000a00 */
[----:B------:R-:W-:Y:S06]  /*0b50*/  BAR.SYNC.DEFER_BLOCKING 0x0 ;  /* 0x0000000000007b1d */ /* 0x000fec0000010000 */
[----:B------:R-:W-:Y:S05]  /*0b60*/  @P0 BRA `(.L_x_19) ;  /* 0x0000000000780947 */ /* 0x000fea0003800000 */
[----:B------:R1:W2:Y:S01]  /*0b70*/  LDS.64 R14, [R9+UR4] ;  /* 0x00000004090e7984 */ /* 0x0002a20008000a00 */
[----:B------:R-:W-:Y:S01]  /*0b80*/  UMOV UR5, 0xffffffff ;  /* 0xffffffff00057882 */ /* 0x000fe20000000000 */
[----:B------:R-:W-:Y:S02]  /*0b90*/  ISETP.NE.AND P0, PT, R6, RZ, PT ;  /* 0x000000ff0600720c */ /* 0x000fe40003f05270 */
[----:B------:R-:W-:Y:S11]  /*0ba0*/  BRA.DIV UR5, `(.L_x_20) ;  /* 0x0000002a05487947 */ /* 0x000ff6000b800000 */
[----:B--2---:R-:W-:Y:S04]  /*0bb0*/  SHFL.DOWN PT, R17, R15, 0x10, 0x1f ;  /* 0x0a001f000f117f89 */ /* 0x004fe800000e0000 */
[----:B------:R-:W2:Y:S02]  /*0bc0*/  SHFL.DOWN PT, R16, R14, 0x10, 0x1f ;  /* 0x0a001f000e107f89 */ /* 0x000ea400000e0000 */
[----:B--2---:R-:W-:-:S07]  /*0bd0*/  DADD R16, R14, R16 ;  /* 0x000000000e107229 */ /* 0x004fce0000000010 */
[----:B------:R-:W-:Y:S04]  /*0be0*/  SHFL.DOWN PT, R19, R17, 0x8, 0x1f ;  /* 0x09001f0011137f89 */ /* 0x000fe800000e0000 */
[----:B------:R-:W2:Y:S02]  /*0bf0*/  SHFL.DOWN PT, R18, R16, 0x8, 0x1f ;  /* 0x09001f0010127f89 */ /* 0x000ea400000e0000 */
[----:B--2---:R-:W-:-:S07]  /*0c00*/  DADD R18, R16, R18 ;  /* 0x0000000010127229 */ /* 0x004fce0000000012 */
[----:B0-----:R-:W-:Y:S04]  /*0c10*/  SHFL.DOWN PT, R21, R19, 0x4, 0x1f ;  /* 0x08801f0013157f89 */ /* 0x001fe800000e0000 */
[----:B------:R-:W0:Y:S02]  /*0c20*/  SHFL.DOWN PT, R20, R18, 0x4, 0x1f ;  /* 0x08801f0012147f89 */ /* 0x000e2400000e0000 */
[----:B0-----:R-:W-:-:S07]  /*0c30*/  DADD R20, R18, R20 ;  /* 0x0000000012147229 */ /* 0x001fce0000000014 */
[----:B------:R-:W-:Y:S04]  /*0c40*/  SHFL.DOWN PT, R15, R21, 0x2, 0x1f ;  /* 0x08401f00150f7f89 */ /* 0x000fe800000e0000 */
[----:B------:R-:W0:Y:S02]  /*0c50*/  SHFL.DOWN PT, R14, R20, 0x2, 0x1f ;  /* 0x08401f00140e7f89 */ /* 0x000e2400000e0000 */
[----:B0-----:R-:W-:-:S07]  /*0c60*/  DADD R14, R20, R14 ;  /* 0x00000000140e7229 */ /* 0x001fce000000000e */
[----:B------:R0:W2:Y:S04]  /*0c70*/  SHFL.DOWN PT, R0, R15, 0x1, 0x1f ;  /* 0x08201f000f007f89 */ /* 0x0000a800000e0000 */
[----:B------:R0:W4:Y:S02]  /*0c80*/  SHFL.DOWN PT, R26, R14, 0x1, 0x1f ;  /* 0x08201f000e1a7f89 */ /* 0x00012400000e0000 */
.L_x_82:
[----:B----4-:R-:W-:Y:S01]  /*0c90*/  MOV R2, R26 ;  /* 0x0000001a00027202 */ /* 0x010fe20000000f00 */
[----:B--2---:R-:W-:-:S06]  /*0ca0*/  IMAD.MOV.U32 R3, RZ, RZ, R0 ;  /* 0x000000ffff037224 */ /* 0x004fcc00078e0000 */
[----:B------:R-:W-:Y:S01]  /*0cb0*/  DADD R2, R14, R2 ;  /* 0x000000000e027229 */ /* 0x000fe20000000002 */
[----:B------:R-:W-:Y:S10]  /*0cc0*/  @P0 BRA `(.L_x_19) ;  /* 0x0000000000200947 */ /* 0x000ff40003800000 */
[----:B------:R-:W2:Y:S01]  /*0cd0*/  LDCU UR5, c[0x0][0x3b0] ;  /* 0x00007600ff0577ac */ /* 0x000ea20008000800 */
[----:B------:R-:W0:Y:S01]  /*0ce0*/  LDCU.64 UR8, c[0x0][0x3a8] ;  /* 0x00007500ff0877ac */ /* 0x000e220008000a00 */
[----:B------:R-:W4:Y:S01]  /*0cf0*/  LDCU.64 UR10, c[0x0][0x3d8] ;  /* 0x00007b00ff0a77ac */ /* 0x000f220008000a00 */
[----:B--2---:R-:W-:-:S03]  /*0d00*/  IMAD.WIDE R16, R28, UR5, R12 ;  /* 0x000000051c107c25 */ /* 0x004fc6000f8e020c */
[----:B0-----:R-:W-:Y:S01]  /*0d10*/  LEA R14, P0, R16, UR8, 0x3 ;  /* 0x00000008100e7c11 */ /* 0x001fe2000f8018ff */
[----:B----4-:R-:W-:-:S03]  /*0d20*/  DMUL R2, R2, UR10 ;  /* 0x0000000a02027c28 */ /* 0x010fc60008000000 */
[----:B------:R-:W-:-:S05]  /*0d30*/  LEA.HI.X R15, R16, UR9, R17, 0x3, P0 ;  /* 0x00000009100f7c11 */ /* 0x000fca00080f1c11 */
[----:B------:R2:W-:Y:S04]  /*0d40*/  REDG.E.ADD.F64.RN.STRONG.GPU desc[UR6][R14.64], R2 ;  /* 0x000000020e0079a6 */ /* 0x0005e8000c12ff06 */
.L_x_19:
[----:B------:R-:W-:Y:S05]  /*0d50*/  BSYNC B0 ;  /* 0x0000000000007941 */ /* 0x000fea0003800000 */
.L_x_18:
[----:B------:R-:W4:Y:S01]  /*0d60*/  LDCU UR5, c[0x0][0x3b0] ;  /* 0x00007600ff0577ac */ /* 0x000f220008000800 */
[----:B------:R-:W-:-:S05]  /*0d70*/  VIADD R12, R12, 0x1 ;  /* 0x000000010c0c7836 */ /* 0x000fca0000000000 */
[----:B----4-:R-:W-:-:S13]  /*0d80*/  ISETP.NE.AND P0, PT, R12, UR5, PT ;  /* 0x000000050c007c0c */ /* 0x010fda000bf05270 */
[----:B------:R-:W-:Y:S05]  /*0d90*/  @P0 BRA `(.L_x_21) ;  /* 0xfffffff800e00947 */ /* 0x000fea000383ffff */
[----:B------:R-:W-:Y:S05]  /*0da0*/  BRA `(.L_x_15) ;  /* 0x0000002400b07947 */ /* 0x000fea0003800000 */
.L_x_5:
[----:B------:R-:W0:Y:S01]  /*0db0*/  LDC.64 R18, c[0x0][0x388] ;  /* 0x0000e200ff127b82 */ /* 0x000e220000000a00 */
[----:B------:R-:W1:Y:S07]  /*0dc0*/  LDCU.64 UR8, c[0x0][0x3b8] ;  /* 0x00007700ff0877ac */ /* 0x000e6e0008000a00 */
[----:B------:R-:W2:Y:S01]  /*0dd0*/  LDC R23, c[0x0][0x3b0] ;  /* 0x0000ec00ff177b82 */ /* 0x000ea20000000800 */
[----:B0-----:R-:W-:-:S06]  /*0de0*/  IMAD.WIDE R18, R28, 0x4, R18 ;  /* 0x000000041c127825 */ /* 0x001fcc00078e0212 */
[----:B------:R-:W4:Y:S01]  /*0df0*/  LDG.E R19, desc[UR6][R18.64+0x4] ;  /* 0x0000040612137981 */ /* 0x000f22000c1e1900 */
[----:B--2---:R-:W-:-:S03]  /*0e00*/  ISETP.GE.AND P0, PT, R6, R23, PT ;  /* 0x000000170600720c */ /* 0x004fc60003f06270 */
[----:B------:R0:W-:Y:S04]  /*0e10*/  STL.64 [R1], RZ ;  /* 0x000000ff01007387 */ /* 0x0001e80000100a00 */
[----:B------:R0:W-:Y:S01]  /*0e20*/  STL.64 [R1+0x8], RZ ;  /* 0x000008ff01007387 */ /* 0x0001e20000100a00 */
[----:B----4-:R-:W-:Y:S01]  /*0e30*/  SHF.R.S32.HI R0, RZ, 0x1f, R19 ;  /* 0x0000001fff007819 */ /* 0x010fe20000011413 */
[----:B-1----:R-:W-:-:S04]  /*0e40*/  IMAD.WIDE.U32 R2, R19, UR8, RZ ;  /* 0x0000000813027c25 */ /* 0x002fc8000f8e00ff */
[----:B------:R-:W-:-:S04]  /*0e50*/  IMAD R0, R0, UR8, RZ ;  /* 0x0000000800007c24 */ /* 0x000fc8000f8e02ff */
[----:B------:R-:W-:Y:S01]  /*0e60*/  IMAD R15, R19, UR9, R0 ;  /* 0x00000009130f7c24 */ /* 0x000fe2000f8e0200 */
[----:B------:R-:W-:Y:S05]  /*0e70*/  WARPSYNC.ALL ;  /* 0x0000000000007948 */ /* 0x000fea0003800000 */
[----:B------:R-:W-:Y:S01]  /*0e80*/  BSSY.RECONVERGENT B0, `(.L_x_22) ;  /* 0x000000d000007945 */ /* 0x000fe20003800200 */
[----:B------:R-:W-:Y:S06]  /*0e90*/  BAR.SYNC.DEFER_BLOCKING 0x0 ;  /* 0x0000000000007b1d */ /* 0x000fec0000010000 */
[----:B0-----:R-:W-:Y:S05]  /*0ea0*/  @P0 BRA `(.L_x_23) ;  /* 0x0000000000280947 */ /* 0x001fea0003800000 */
[----:B------:R-:W0:Y:S01]  /*0eb0*/  S2R R19, SR_CgaCtaId ;  /* 0x0000000000137919 */ /* 0x000e220000008800 */
[----:B------:R-:W-:-:S04]  /*0ec0*/  MOV R0, 0x400 ;  /* 0x0000040000007802 */ /* 0x000fc80000000f00 */
[----:B------:R-:W-:Y:S01]  /*0ed0*/  IADD3 R4, PT, PT, R0, 0x100, RZ ;  /* 0x0000010000047810 */ /* 0x000fe20007ffe0ff */
[----:B------:R-:W-:-:S03]  /*0ee0*/  IMAD.MOV.U32 R0, RZ, RZ, R6 ;  /* 0x000000ffff007224 */ /* 0x000fc600078e0006 */
[----:B0-----:R-:W-:-:S07]  /*0ef0*/  LEA R19, R19, R4, 0x18 ;  /* 0x0000000413137211 */ /* 0x001fce00078ec0ff */
.L_x_24:
[----:B------:R-:W-:Y:S01]  /*0f00*/  IMAD R4, R0, 0x8, R19 ;  /* 0x0000000800047824 */ /* 0x000fe200078e0213 */
[----:B---3--:R-:W-:-:S04]  /*0f10*/  IADD3 R0, PT, PT, R5, R0, RZ ;  /* 0x0000000005007210 */ /* 0x008fc80007ffe0ff */
[----:B------:R0:W-:Y:S01]  /*0f20*/  STS.64 [R4], RZ ;  /* 0x000000ff04007388 */ /* 0x0001e20000000a00 */
[----:B------:R-:W-:-:S13]  /*0f30*/  ISETP.GE.AND P0, PT, R0, R23, PT ;  /* 0x000000170000720c */ /* 0x000fda0003f06270 */
[----:B0-----:R-:W-:Y:S05]  /*0f40*/  @!P0 BRA `(.L_x_24) ;  /* 0xfffffffc00ec8947 */ /* 0x001fea000383ffff */
.L_x_23:
[----:B------:R-:W-:Y:S05]  /*0f50*/  BSYNC.RECONVERGENT B0 ;  /* 0x0000000000007941 */ /* 0x000fea0003800200 */
.L_x_22:
[----:B-----5:R-:W-:Y:S01]  /*0f60*/  IADD3 R25, P0, PT, R20, R6, RZ ;  /* 0x0000000614197210 */ /* 0x020fe20007f1e0ff */
[----:B------:R0:W-:Y:S01]  /*0f70*/  STL.64 [R1+0x10], RZ ;  /* 0x000010ff01007387 */ /* 0x0001e20000100a00 */
[----:B------:R-:W-:Y:S01]  /*0f80*/  IMAD.IADD R4, R3, 0x1, R15 ;  /* 0x0000000103047824 */ /* 0x000fe200078e020f */
[----:B------:R-:W1:Y:S01]  /*0f90*/  LDCU UR10, c[0x0][0x3b8] ;  /* 0x00007700ff0a77ac */ /* 0x000e620008000800 */
[----:B------:R-:W-:Y:S01]  /*0fa0*/  BSSY.RECONVERGENT B0, `(.L_x_25) ;  /* 0x000005e000007945 */ /* 0x000fe20003800200 */
[----:B------:R0:W-:Y:S01]  /*0fb0*/  STL.64 [R1+0x18], RZ ;  /* 0x000018ff01007387 */ /* 0x0001e20000100a00 */
[----:B------:R-:W-:Y:S01]  /*0fc0*/  IMAD.X R20, RZ, RZ, R21, P0 ;  /* 0x000000ffff147224 */ /* 0x000fe200000e0615 */
[----:B------:R-:W-:Y:S01]  /*0fd0*/  BAR.SYNC.DEFER_BLOCKING 0x0 ;  /* 0x0000000000007b1d */ /* 0x000fe20000010000 */
[----:B------:R-:W-:Y:S02]  /*0fe0*/  ISETP.GE.U32.AND P0, PT, R25, R2, PT ;  /* 0x000000021900720c */ /* 0x000fe40003f06070 */
[----:B------:R-:W-:-:S02]  /*0ff0*/  IADD3 R0, PT, PT, R28, 0x1, RZ ;  /* 0x000000011c007810 */ /* 0x000fc40007ffe0ff */
[----:B------:R-:W-:Y:S01]  /*1000*/  ISETP.GE.AND.EX P0, PT, R20, R4, PT, P0 ;  /* 0x000000041400720c */ /* 0x000fe20003f06300 */
[----:B------:R-:W2:Y:S01]  /*1010*/  LDCU UR5, c[0x0][0x3bc] ;  /* 0x00007780ff0577ac */ /* 0x000ea20008000800 */
[----:B------:R0:W-:Y:S01]  /*1020*/  STL.64 [R1+0x20], RZ ;  /* 0x000020ff01007387 */ /* 0x0001e20000100a00 */
[----:B------:R-:W4:Y:S10]  /*1030*/  LDCU.64 UR12, c[0x0][0x390] ;  /* 0x00007200ff0c77ac */ /* 0x000f340008000a00 */
[----:B01----:R-:W-:Y:S05]  /*1040*/  @P0 BRA `(.L_x_26) ;  /* 0x00000004004c0947 */ /* 0x003fea0003800000 */
[----:B------:R-:W0:Y:S02]  /*1050*/  LDCU.64 UR8, c[0x0][0x398] ;  /* 0x00007300ff0877ac */ /* 0x000e240008000a00 */
[----:B0-----:R-:W-:-:S04]  /*1060*/  LEA R30, P0, R25, UR8, 0x3 ;  /* 0x00000008191e7c11 */ /* 0x001fc8000f8018ff */
[----:B------:R-:W-:-:S09]  /*1070*/  LEA.HI.X R31, R25, UR9, R20, 0x3, P0 ;  /* 0x00000009191f7c11 */ /* 0x000fd200080f1c14 */
.L_x_30:
[----:B0-2---:R-:W-:Y:S01]  /*1080*/  LOP3.LUT R14, R20, UR5, RZ, 0xfc, !PT ;  /* 0x00000005140e7c12 */ /* 0x005fe2000f8efcff */
[----:B------:R-:W-:Y:S03]  /*1090*/  BSSY.RECONVERGENT B1, `(.L_x_27) ;  /* 0x000001d000017945 */ /* 0x000fe60003800200 */
[----:B------:R-:W-:-:S13]  /*10a0*/  ISETP.NE.U32.AND P0, PT, R14, RZ, PT ;  /* 0x000000ff0e00720c */ /* 0x000fda0003f05070 */
[----:B------:R-:W-:Y:S05]  /*10b0*/  @P0 BRA `(.L_x_28) ;  /* 0x0000000000540947 */ /* 0x000fea0003800000 */
[----:B------:R-:W0:Y:S01]  /*10c0*/  I2F.U32.RP R19, UR10 ;  /* 0x0000000a00137d06 */ /* 0x000e220008209000 */
[----:B------:R-:W-:Y:S02]  /*10d0*/  MOV R14, RZ ;  /* 0x000000ff000e7202 */ /* 0x000fe40000000f00 */
[----:B------:R-:W-:-:S05]  /*10e0*/  ISETP.NE.U32.AND P2, PT, RZ, UR10, PT ;  /* 0x0000000aff007c0c */ /* 0x000fca000bf45070 */
[----:B0-----:R-:W0:Y:S02]  /*10f0*/  MUFU.RCP R19, R19 ;  /* 0x0000001300137308 */ /* 0x001e240000001000 */
[----:B0-----:R-:W-:-:S06]  /*1100*/  VIADD R21, R19, 0xffffffe ;  /* 0x0ffffffe13157836 */ /* 0x001fcc0000000000 */
[----:B------:R-:W0:Y:S02]  /*1110*/  F2I.FTZ.U32.TRUNC.NTZ R15, R21 ;  /* 0x00000015000f7305 */ /* 0x000e24000021f000 */
[----:B0-----:R-:W-:-:S04]  /*1120*/  IMAD.MOV R23, RZ, RZ, -R15 ;  /* 0x000000ffff177224 */ /* 0x001fc800078e0a0f */
[----:B------:R-:W-:-:S04]  /*1130*/  IMAD R23, R23, UR10, RZ ;  /* 0x0000000a17177c24 */ /* 0x000fc8000f8e02ff */
[----:B------:R-:W-:-:S06]  /*1140*/  IMAD.HI.U32 R14, R15, R23, R14 ;  /* 0x000000170f0e7227 */ /* 0x000fcc00078e000e */
[----:B------:R-:W-:-:S04]  /*1150*/  IMAD.HI.U32 R14, R14, R25, RZ ;  /* 0x000000190e0e7227 */ /* 0x000fc800078e00ff */
[----:B------:R-:W-:-:S04]  /*1160*/  IMAD.MOV R18, RZ, RZ, -R14 ;  /* 0x000000ffff127224 */ /* 0x000fc800078e0a0e */
[----:B------:R-:W-:-:S05]  /*1170*/  IMAD R15, R18, UR10, R25 ;  /* 0x0000000a120f7c24 */ /* 0x000fca000f8e0219 */
[----:B------:R-:W-:-:S13]  /*1180*/  ISETP.GE.U32.AND P0, PT, R15, UR10, PT ;  /* 0x0000000a0f007c0c */ /* 0x000fda000bf06070 */
[----:B------:R-:W-:Y:S01]  /*1190*/  @P0 VIADD R15, R15, -UR10 ;  /* 0x8000000a0f0f0c36 */ /* 0x000fe20008000000 */
[----:B------:R-:W-:-:S04]  /*11a0*/  @P0 IADD3 R14, PT, PT, R14, 0x1, RZ ;  /* 0x000000010e0e0810 */ /* 0x000fc80007ffe0ff */
[----:B------:R-:W-:-:S13]  /*11b0*/  ISETP.GE.U32.AND P1, PT, R15, UR10, PT ;  /* 0x0000000a0f007c0c */ /* 0x000fda000bf26070 */
[----:B------:R-:W-:Y:S01]  /*11c0*/  @P1 VIADD R14, R14, 0x1 ;  /* 0x000000010e0e1836 */ /* 0x000fe20000000000 */
[----:B------:R-:W-:-:S05]  /*11d0*/  @!P2 LOP3.LUT R14, RZ, UR10, RZ, 0x33, !PT ;  /* 0x0000000aff0eac12 */ /* 0x000fca000f8e33ff */
[----:B------:R-:W-:-:S04]  /*11e0*/  IMAD.MOV R18, RZ, RZ, -R14 ;  /* 0x000000ffff127224 */ /* 0x000fc800078e0a0e */
[----:B------:R-:W-:Y:S01]  /*11f0*/  IMAD R21, R18, UR10, R25 ;  /* 0x0000000a12157c24 */ /* 0x000fe2000f8e0219 */
[----:B------:R-:W-:Y:S06]  /*1200*/  BRA `(.L_x_29) ;  /* 0x0000000000147947 */ /* 0x000fec0003800000 */
.L_x_28:
[----:B------:R-:W-:-:S07]  /*1210*/  MOV R14, 0x1230 ;  /* 0x00001230000e7802 */ /* 0x000fce0000000f00 */
[----:B---34-:R-:W-:Y:S05]  /*1220*/  CALL.REL.NOINC `($__internal_0_$__cuda_sm20_div_s64) ;  /* 0x0000003000787944 */ /* 0x018fea0003c00000 */
[----:B------:R-:W-:Y:S01]  /*1230*/  IADD3 R22, PT, PT, -R18, RZ, RZ ;  /* 0x000000ff12167210 */ /* 0x000fe20007ffe1ff */
[----:B------:R-:W-:-:S04]  /*1240*/  IMAD.MOV.U32 R14, RZ, RZ, R18 ;  /* 0x000000ffff0e7224 */ /* 0x000fc800078e0012 */
[----:B------:R-:W-:-:S07]  /*1250*/  IMAD R21, R22, UR10, R25 ;  /* 0x0000000a16157c24 */ /* 0x000fce000f8e0219 */
.L_x_29:
[----:B----4-:R-:W-:Y:S05]  /*1260*/  BSYNC.RECONVERGENT B1 ;  /* 0x0000000000017941 */ /* 0x010fea0003800200 */
.L_x_27:
[----:B------:R-:W-:Y:S01]  /*1270*/  SHF.R.S64 R18, RZ, 0x1e, R14 ;  /* 0x0000001eff127819 */ /* 0x000fe2000000100e */
[----:B------:R-:W0:Y:S03]  /*1280*/  LDC R22, c[0x0][0x3b4] ;  /* 0x0000ed00ff167b82 */ /* 0x000e260000000800 */
[----:B------:R-:W-:-:S04]  /*1290*/  IADD3 R18, P0, PT, R18, UR12, RZ ;  /* 0x0000000c12127c10 */ /* 0x000fc8000ff1e0ff */
[----:B------:R-:W-:-:S05]  /*12a0*/  LEA.HI.X.SX32 R19, R14, UR13, 0x2, P0 ;  /* 0x0000000d0e137c11 */ /* 0x000fca00080f16ff */
[----:B------:R1:W2:Y:S01]  /*12b0*/  LDG.E R23, desc[UR6][R18.64] ;  /* 0x0000000612177981 */ /* 0x0002a2000c1e1900 */
[----:B------:R-:W-:Y:S01]  /*12c0*/  IMAD.MOV.U32 R14, RZ, RZ, RZ ;  /* 0x000000ffff0e7224 */ /* 0x000fe200078e00ff */
[----:B-1----:R-:W-:Y:S02]  /*12d0*/  IABS R18, R21 ;  /* 0x0000001500127213 */ /* 0x002fe40000000000 */
[----:B0-----:R-:W-:-:S04]  /*12e0*/  IABS R24, R22 ;  /* 0x0000001600187213 */ /* 0x001fc80000000000 */
[----:B------:R-:W0:Y:S08]  /*12f0*/  I2F.RP R26, R24 ;  /* 0x00000018001a7306 */ /* 0x000e300000209400 */
[----:B0-----:R-:W0:Y:S02]  /*1300*/  MUFU.RCP R26, R26 ;  /* 0x0000001a001a7308 */ /* 0x001e240000001000 */
[----:B0-----:R-:W-:-:S06]  /*1310*/  VIADD R27, R26, 0xffffffe ;  /* 0x0ffffffe1a1b7836 */ /* 0x001fcc0000000000 */
[----:B------:R-:W0:Y:S02]  /*1320*/  F2I.FTZ.U32.TRUNC.NTZ R15, R27 ;  /* 0x0000001b000f7305 */ /* 0x000e24000021f000 */
[----:B0-----:R-:W-:-:S05]  /*1330*/  IADD3 R29, PT, PT, RZ, -R15, RZ ;  /* 0x8000000fff1d7210 */ /* 0x001fca0007ffe0ff */
[----:B------:R-:W-:-:S04]  /*1340*/  IMAD R29, R29, R24, RZ ;  /* 0x000000181d1d7224 */ /* 0x000fc800078e02ff */
[----:B------:R-:W-:-:S04]  /*1350*/  IMAD.HI.U32 R14, R15, R29, R14 ;  /* 0x0000001d0f0e7227 */ /* 0x000fc800078e000e */
[----:B------:R-:W-:-:S04]  /*1360*/  IMAD.MOV.U32 R15, RZ, RZ, R18 ;  /* 0x000000ffff0f7224 */ /* 0x000fc800078e0012 */
[----:B------:R-:W-:-:S05]  /*1370*/  IMAD.HI.U32 R14, R14, R15, RZ ;  /* 0x0000000f0e0e7227 */ /* 0x000fca00078e00ff */
[----:B------:R-:W-:-:S05]  /*1380*/  IADD3 R18, PT, PT, -R14, RZ, RZ ;  /* 0x000000ff0e127210 */ /* 0x000fca0007ffe1ff */
[C---:B------:R-:W-:Y:S02]  /*1390*/  IMAD R15, R24.reuse, R18, R15 ;  /* 0x00000012180f7224 */ /* 0x040fe400078e020f */
[----:B------:R-:W0:Y:S03]  /*13a0*/  LDC.64 R18, c[0x0][0x3a0] ;  /* 0x0000e800ff127b82 */ /* 0x000e260000000a00 */
[----:B------:R-:W-:-:S13]  /*13b0*/  ISETP.GT.U32.AND P1, PT, R24, R15, PT ;  /* 0x0000000f1800720c */ /* 0x000fda0003f24070 */
[----:B------:R-:W-:Y:S02]  /*13c0*/  @!P1 IMAD.IADD R15, R15, 0x1, -R24 ;  /* 0x000000010f0f9824 */ /* 0x000fe400078e0a18 */
[----:B------:R-:W-:Y:S01]  /*13d0*/  @!P1 VIADD R14, R14, 0x1 ;  /* 0x000000010e0e9836 */ /* 0x000fe20000000000 */
[----:B------:R-:W-:Y:S02]  /*13e0*/  ISETP.NE.AND P1, PT, R22, RZ, PT ;  /* 0x000000ff1600720c */ /* 0x000fe40003f25270 */
[----:B------:R-:W-:Y:S02]  /*13f0*/  ISETP.GE.U32.AND P0, PT, R15, R24, PT ;  /* 0x000000180f00720c */ /* 0x000fe40003f06070 */
[----:B------:R-:W-:-:S04]  /*1400*/  LOP3.LUT R15, R21, R22, RZ, 0x3c, !PT ;  /* 0x00000016150f7212 */ /* 0x000fc800078e3cff */
[----:B------:R-:W-:-:S07]  /*1410*/  ISETP.GE.AND P2, PT, R15, RZ, PT ;  /* 0x000000ff0f00720c */ /* 0x000fce0003f46270 */
[----:B------:R-:W-:-:S06]  /*1420*/  @P0 IADD3 R14, PT, PT, R14, 0x1, RZ ;  /* 0x000000010e0e0810 */ /* 0x000fcc0007ffe0ff */
[----:B------:R-:W-:Y:S01]  /*1430*/  @!P2 IMAD.MOV R14, RZ, RZ, -R14 ;  /* 0x000000ffff0ea224 */ /* 0x000fe200078e0a0e */
[----:B------:R-:W-:-:S04]  /*1440*/  @!P1 LOP3.LUT R14, RZ, R22, RZ, 0x33, !PT ;  /* 0x00000016ff0e9212 */ /* 0x000fc800078e33ff */
[----:B------:R-:W-:Y:S01]  /*1450*/  LEA R27, R14, R1, 0x3 ;  /* 0x000000010e1b7211 */ /* 0x000fe200078e18ff */
[----:B------:R-:W-:-:S04]  /*1460*/  IMAD.MOV R15, RZ, RZ, -R14 ;  /* 0x000000ffff0f7224 */ /* 0x000fc800078e0a0e */
[----:B------:R-:W-:Y:S02]  /*1470*/  IMAD R21, R22, R15, R21 ;  /* 0x0000000f16157224 */ /* 0x000fe400078e0215 */
[----:B------:R-:W4:Y:S02]  /*1480*/  LDL.64 R14, [R27] ;  /* 0x000000001b0e7983 */ /* 0x000f240000100a00 */
[----:B--2---:R-:W-:Y:S02]  /*1490*/  IMAD R21, R23, R22, R21 ;  /* 0x0000001617157224 */ /* 0x004fe400078e0215 */
[----:B------:R-:W-:Y:S02]  /*14a0*/  IMAD.MOV.U32 R22, RZ, RZ, R30 ;  /* 0x000000ffff167224 */ /* 0x000fe400078e001e */
[----:B0-----:R-:W-:-:S04]  /*14b0*/  IMAD.WIDE R18, R21, 0x8, R18 ;  /* 0x0000000815127825 */ /* 0x001fc800078e0212 */
[----:B------:R-:W-:Y:S02]  /*14c0*/  IMAD.MOV.U32 R23, RZ, RZ, R31 ;  /* 0x000000ffff177224 */ /* 0x000fe400078e001f */
[----:B------:R-:W4:Y:S04]  /*14d0*/  LDG.E.64 R18, desc[UR6][R18.64] ;  /* 0x0000000612127981 */ /* 0x000f28000c1e1b00 */
[----:B------:R-:W4:Y:S01]  /*14e0*/  LDG.E.64 R22, desc[UR6][R22.64] ;  /* 0x0000000616167981 */ /* 0x000f22000c1e1b00 */
[----:B---3--:R-:W-:-:S04]  /*14f0*/  IADD3 R25, P0, PT, R5, R25, RZ ;  /* 0x0000001905197210 */ /* 0x008fc80007f1e0ff */
[----:B------:R-:W-:Y:S02]  /*1500*/  IADD3.X R20, PT, PT, RZ, R20, RZ, P0, !PT ;  /* 0x00000014ff147210 */ /* 0x000fe400007fe4ff */
[----:B------:R-:W-:-:S04]  /*1510*/  ISETP.GE.U32.AND P0, PT, R25, R2, PT ;  /* 0x000000021900720c */ /* 0x000fc80003f06070 */
[----:B------:R-:W-:Y:S02]  /*1520*/  ISETP.GE.AND.EX P0, PT, R20, R4, PT, P0 ;  /* 0x000000041400720c */ /* 0x000fe40003f06300 */
[----:B------:R-:W-:-:S04]  /*1530*/  LEA R30, P1, R5, R30, 0x3 ;  /* 0x0000001e051e7211 */ /* 0x000fc800078218ff */
[----:B------:R-:W-:Y:S01]  /*1540*/  LEA.HI.X R31, R5, R31, RZ, 0x3, P1 ;  /* 0x0000001f051f7211 */ /* 0x000fe200008f1cff */
[----:B----4-:R-:W-:-:S07]  /*1550*/  DFMA R14, R22, R18, R14 ;  /* 0x00000012160e722b */ /* 0x010fce000000000e */
[----:B------:R0:W-:Y:S01]  /*1560*/  STL.64 [R27], R14 ;  /* 0x0000000e1b007387 */ /* 0x0001e20000100a00 */
[----:B------:R-:W-:Y:S05]  /*1570*/  @!P0 BRA `(.L_x_30) ;  /* 0xfffffff800c08947 */ /* 0x000fea000383ffff */
.L_x_26:
[----:B--2-4-:R-:W-:Y:S05]  /*1580*/  BSYNC.RECONVERGENT B0 ;  /* 0x0000000000007941 */ /* 0x014fea0003800200 */
.L_x_25:
[----:B------:R-:W1:Y:S02]  /*1590*/  LDCU UR5, c[0x0][0x3b0] ;  /* 0x00007600ff0577ac */ /* 0x000e640008000800 */
[----:B-1----:R-:W-:Y:S01]  /*15a0*/  IMAD.U32 R19, RZ, RZ, UR5 ;  /* 0x00000005ff137e24 */ /* 0x002fe2000f8e00ff */
[----:B------:R-:W-:Y:S04]  /*15b0*/  BAR.SYNC.DEFER_BLOCKING 0x0 ;  /* 0x0000000000007b1d */ /* 0x000fe80000010000 */
[----:B------:R-:W-:-:S13]  /*15c0*/  ISETP.GE.AND P0, PT, R19, 0x1, PT ;  /* 0x000000011300780c */ /* 0x000fda0003f06270 */
[----:B------:R-:W-:Y:S05]  /*15d0*/  @!P0 BRA `(.L_x_31) ;  /* 0x0000000400288947 */ /* 0x000fea0003800000 */
[----:B0-----:R-:W-:-:S07]  /*15e0*/  IMAD.MOV.U32 R14, RZ, RZ, RZ ;  /* 0x000000ffff0e7224 */ /* 0x001fce00078e00ff */
.L_x_37:
[----:B0-----:R-:W-:-:S06]  /*15f0*/  LEA R2, R14, R1, 0x3 ;  /* 0x000000010e027211 */ /* 0x001fcc00078e18ff */
[----:B------:R-:W5:Y:S01]  /*1600*/  LDL.64 R2, [R2] ;  /* 0x0000000002027983 */ /* 0x000f620000100a00 */
[----:B------:R-:W-:Y:S01]  /*1610*/  ISETP.GT.U32.AND P1, PT, R6, 0x1f, PT ;  /* 0x0000001f0600780c */ /* 0x000fe20003f24070 */
[----:B------:R-:W-:-:S12]  /*1620*/  YIELD ;  /* 0x0000000000007946 */ /* 0x000fd80003800000 */
[----:B-1----:R-:W-:Y:S05]  /*1630*/  @P1 BRA `(.L_x_32) ;  /* 0x0000000000241947 */ /* 0x002fea0003800000 */
[----:B------:R-:W0:Y:S01]  /*1640*/  S2R R18, SR_CgaCtaId ;  /* 0x0000000000127919 */ /* 0x000e220000008800 */
[----:B------:R-:W-:Y:S01]  /*1650*/  MOV R15, 0x400 ;  /* 0x00000400000f7802 */ /* 0x000fe20000000f00 */
[----:B------:R-:W-:-:S03]  /*1660*/  IMAD.MOV.U32 R4, RZ, RZ, R6 ;  /* 0x000000ffff047224 */ /* 0x000fc600078e0006 */
[----:B0-----:R-:W-:-:S07]  /*1670*/  LEA R19, R18, R15, 0x18 ;  /* 0x0000000f12137211 */ /* 0x001fce00078ec0ff */
.L_x_33:
[----:B------:R-:W-:Y:S01]  /*1680*/  IMAD R15, R4, 0x8, R19 ;  /* 0x00000008040f7824 */ /* 0x000fe200078e0213 */
[----:B---3--:R-:W-:-:S04]  /*1690*/  IADD3 R4, PT, PT, R5, R4, RZ ;  /* 0x0000000405047210 */ /* 0x008fc80007ffe0ff */
[----:B------:R0:W-:Y:S01]  /*16a0*/  STS.64 [R15], RZ ;  /* 0x000000ff0f007388 */ /* 0x0001e20000000a00 */
[----:B------:R-:W-:-:S13]  /*16b0*/  ISETP.GE.U32.AND P0, PT, R4, 0x20, PT ;  /* 0x000000200400780c */ /* 0x000fda0003f06070 */
[----:B0-----:R-:W-:Y:S05]  /*16c0*/  @!P0 BRA `(.L_x_33) ;  /* 0xfffffffc00ec8947 */ /* 0x001fea000383ffff */
.L_x_32:
        /* <DEDUP_REMOVED lines=39> */
[----:B------:R2:W4:Y:S04]  /*1940*/  SHFL.DOWN PT, R20, R19, 0x1, 0x1f ;  /* 0x08201f0013147f89 */ /* 0x00052800000e0000 */
[----:B------:R2:W0:Y:S02]  /*1950*/  SHFL.DOWN PT, R26, R18, 0x1, 0x1f ;  /* 0x08201f00121a7f89 */ /* 0x00042400000e0000 */
.L_x_93:
[----:B0-----:R-:W-:Y:S01]  /*1960*/  IMAD.MOV.U32 R2, RZ, RZ, R26 ;  /* 0x000000ffff027224 */ /* 0x001fe200078e001a */
[----:B----4-:R-:W-:-:S06]  /*1970*/  MOV R3, R20 ;  /* 0x0000001400037202 */ /* 0x010fcc0000000f00 */
[----:B------:R-:W-:Y:S01]  /*1980*/  DADD R2, R18, R2 ;  /* 0x0000000012027229 */ /* 0x000fe20000000002 */
[----:B------:R-:W-:Y:S10]  /*1990*/  @P0 BRA `(.L_x_35) ;  /* 0x0000000000200947 */ /* 0x000ff40003800000 */
[----:B------:R-:W0:Y:S01]  /*19a0*/  LDCU UR5, c[0x0][0x3b0] ;  /* 0x00007600ff0577ac */ /* 0x000e220008000800 */
[----:B------:R-:W2:Y:S01]  /*19b0*/  LDCU.64 UR8, c[0x0][0x3a8] ;  /* 0x00007500ff0877ac */ /* 0x000ea20008000a00 */
[----:B------:R-:W4:Y:S01]  /*19c0*/  LDCU.64 UR10, c[0x0][0x3d8] ;  /* 0x00007b00ff0a77ac */ /* 0x000f220008000a00 */
[----:B0-----:R-:W-:-:S03]  /*19d0*/  IMAD.WIDE R20, R28, UR5, R14 ;  /* 0x000000051c147c25 */ /* 0x001fc6000f8e020e */
[----:B--2---:R-:W-:Y:S01]  /*19e0*/  LEA R18, P0, R20, UR8, 0x3 ;  /* 0x0000000814127c11 */ /* 0x004fe2000f8018ff */
[----:B----4-:R-:W-:-:S03]  /*19f0*/  DMUL R2, R2, UR10 ;  /* 0x0000000a02027c28 */ /* 0x010fc60008000000 */
[----:B------:R-:W-:-:S05]  /*1a00*/  LEA.HI.X R19, R20, UR9, R21, 0x3, P0 ;  /* 0x0000000914137c11 */ /* 0x000fca00080f1c15 */
[----:B------:R4:W-:Y:S04]  /*1a10*/  REDG.E.ADD.F64.RN.STRONG.GPU desc[UR6][R18.64], R2 ;  /* 0x00000002120079a6 */ /* 0x0009e8000c12ff06 */
.L_x_35:
[----:B------:R-:W-:Y:S05]  /*1a20*/  BSYNC B0 ;  /* 0x0000000000007941 */ /* 0x000fea0003800000 */
.L_x_34:
[----:B------:R-:W2:Y:S01]  /*1a30*/  LDCU UR5, c[0x0][0x3b0] ;  /* 0x00007600ff0577ac */ /* 0x000ea20008000800 */
[----:B------:R-:W-:Y:S02]  /*1a40*/  VIADD R14, R14, 0x1 ;  /* 0x000000010e0e7836 */ /* 0x000fe40000000000 */
[----:B--2-4-:R-:W-:-:S05]  /*1a50*/  IMAD.U32 R19, RZ, RZ, UR5 ;  /* 0x00000005ff137e24 */ /* 0x014fca000f8e00ff */
[----:B------:R-:W-:-:S13]  /*1a60*/  ISETP.NE.AND P0, PT, R14, R19, PT ;  /* 0x000000130e00720c */ /* 0x000fda0003f05270 */
[----:B------:R-:W-:Y:S05]  /*1a70*/  @P0 BRA `(.L_x_37) ;  /* 0xfffffff800dc0947 */ /* 0x000fea000383ffff */
.L_x_31:
[----:B------:R-:W-:-:S13]  /*1a80*/  ISETP.GE.AND P0, PT, R0, R11, PT ;  /* 0x0000000b0000720c */ /* 0x000fda0003f06270 */
[----:B------:R-:W-:Y:S05]  /*1a90*/  @P0 BRA `(.L_x_38) ;  /* 0x0000000c00480947 */ /* 0x000fea0003800000 */
.L_x_55:
[----:B--2---:R-:W2:Y:S08]  /*1aa0*/  LDC R19, c[0x0][0x3b0] ;  /* 0x0000ec00ff137b82 */ /* 0x004eb00000000800 */
[----:B0-----:R-:W0:Y:S01]  /*1ab0*/  LDC.64 R2, c[0x0][0x388] ;  /* 0x0000e200ff027b82 */ /* 0x001e220000000a00 */
[----:B------:R4:W-:Y:S07]  /*1ac0*/  STL.64 [R1], RZ ;  /* 0x000000ff01007387 */ /* 0x0009ee0000100a00 */
[----:B-1----:R-:W1:Y:S01]  /*1ad0*/  LDC.64 R14, c[0x0][0x3b8] ;  /* 0x0000ee00ff0e7b82 */ /* 0x002e620000000a00 */
[----:B--2---:R-:W-:Y:S01]  /*1ae0*/  ISETP.GE.AND P0, PT, R6, R19, PT ;  /* 0x000000130600720c */ /* 0x004fe20003f06270 */
[----:B------:R-:W-:Y:S05]  /*1af0*/  WARPSYNC.ALL ;  /* 0x0000000000007948 */ /* 0x000fea0003800000 */
[----:B0-----:R-:W-:Y:S01]  /*1b00*/  IMAD.WIDE R2, R0, 0x4, R2 ;  /* 0x0000000400027825 */ /* 0x001fe200078e0202 */
[----:B------:R-:W-:Y:S04]  /*1b10*/  BSSY.RECONVERGENT B0, `(.L_x_39) ;  /* 0x000000f000007945 */ /* 0x000fe80003800200 */
[----:B------:R4:W5:Y:S04]  /*1b20*/  LDG.E R23, desc[UR6][R2.64+0x4] ;  /* 0x0000040602177981 */ /* 0x000968000c1e1900 */
[----:B------:R4:W5:Y:S01]  /*1b30*/  LDG.E R25, desc[UR6][R2.64] ;  /* 0x0000000602197981 */ /* 0x000962000c1e1900 */
[----:B------:R-:W-:Y:S06]  /*1b40*/  BAR.SYNC.DEFER_BLOCKING 0x0 ;  /* 0x0000000000007b1d */ /* 0x000fec0000010000 */
[----:B-1----:R-:W-:Y:S05]  /*1b50*/  @P0 BRA `(.L_x_40) ;  /* 0x0000000000280947 */ /* 0x002fea0003800000 */
[----:B------:R-:W0:Y:S01]  /*1b60*/  S2R R4, SR_CgaCtaId ;  /* 0x0000000000047919 */ /* 0x000e220000008800 */
[----:B----4-:R-:W-:-:S04]  /*1b70*/  MOV R2, 0x400 ;  /* 0x0000040000027802 */ /* 0x010fc80000000f00 */
[----:B------:R-:W-:Y:S01]  /*1b80*/  IADD3 R3, PT, PT, R2, 0x100, RZ ;  /* 0x0000010002037810 */ /* 0x000fe20007ffe0ff */
[----:B------:R-:W-:-:S03]  /*1b90*/  IMAD.MOV.U32 R2, RZ, RZ, R6 ;  /* 0x000000ffff027224 */ /* 0x000fc600078e0006 */
[----:B0-----:R-:W-:-:S07]  /*1ba0*/  LEA R21, R4, R3, 0x18 ;  /* 0x0000000304157211 */ /* 0x001fce00078ec0ff */
.L_x_41:
[----:B------:R-:W-:Y:S01]  /*1bb0*/  IMAD R3, R2, 0x8, R21 ;  /* 0x0000000802037824 */ /* 0x000fe200078e0215 */
[----:B---3--:R-:W-:-:S04]  /*1bc0*/  IADD3 R2, PT, PT, R5, R2, RZ ;  /* 0x0000000205027210 */ /* 0x008fc80007ffe0ff */
[----:B------:R0:W-:Y:S01]  /*1bd0*/  STS.64 [R3], RZ ;  /* 0x000000ff03007388 */ /* 0x0001e20000000a00 */
[----:B------:R-:W-:-:S13]  /*1be0*/  ISETP.GE.AND P0, PT, R2, R19, PT ;  /* 0x000000130200720c */ /* 0x000fda0003f06270 */
[----:B0-----:R-:W-:Y:S05]  /*1bf0*/  @!P0 BRA `(.L_x_41) ;  /* 0xfffffffc00ec8947 */ /* 0x001fea000383ffff */
.L_x_40:
[----:B------:R-:W-:Y:S05]  /*1c00*/  BSYNC.RECONVERGENT B0 ;  /* 0x0000000000007941 */ /* 0x000fea0003800200 */
.L_x_39:
[----:B----45:R-:W-:Y:S01]  /*1c10*/  SHF.R.S32.HI R3, RZ, 0x1f, R23 ;  /* 0x0000001fff037819 */ /* 0x030fe20000011417 */
[----:B------:R-:W-:Y:S01]  /*1c20*/  IMAD.MOV.U32 R20, RZ, RZ, R6 ;  /* 0x000000ffff147224 */ /* 0x000fe200078e0006 */
[----:B------:R-:W-:Y:S01]  /*1c30*/  SHF.R.S32.HI R19, RZ, 0x1f, R25 ;  /* 0x0000001fff137819 */ /* 0x000fe20000011419 */
[----:B------:R-:W-:Y:S01]  /*1c40*/  IMAD.MOV.U32 R21, RZ, RZ, RZ ;  /* 0x000000ffff157224 */ /* 0x000fe200078e00ff */
[----:B------:R0:W-:Y:S01]  /*1c50*/  STL.64 [R1+0x8], RZ ;  /* 0x000008ff01007387 */ /* 0x0001e20000100a00 */
[-C--:B------:R-:W-:Y:S01]  /*1c60*/  IMAD R2, R3, R14.reuse, RZ ;  /* 0x0000000e03027224 */ /* 0x080fe200078e02ff */
[----:B------:R-:W1:Y:S01]  /*1c70*/  LDCU UR8, c[0x0][0x3b8] ;  /* 0x00007700ff0877ac */ /* 0x000e620008000800 */
[-C--:B------:R-:W-:Y:S01]  /*1c80*/  IMAD R4, R19, R14.reuse, RZ ;  /* 0x0000000e13047224 */ /* 0x080fe200078e02ff */
[----:B------:R0:W-:Y:S01]  /*1c90*/  STL.64 [R1+0x10], RZ ;  /* 0x000010ff01007387 */ /* 0x0001e20000100a00 */
[-C--:B------:R-:W-:Y:S01]  /*1ca0*/  IMAD R19, R23, R15.reuse, R2 ;  /* 0x0000000f17137224 */ /* 0x080fe200078e0202 */
[----:B------:R-:W2:Y:S01]  /*1cb0*/  LDCU UR5, c[0x0][0x3bc] ;  /* 0x00007780ff0577ac */ /* 0x000ea20008000800 */
[-C--:B------:R-:W-:Y:S01]  /*1cc0*/  IMAD.WIDE.U32 R28, R25, R14.reuse, R20 ;  /* 0x0000000e191c7225 */ /* 0x080fe200078e0014 */
[----:B------:R0:W-:Y:S01]  /*1cd0*/  STL.64 [R1+0x18], RZ ;  /* 0x000018ff01007387 */ /* 0x0001e20000100a00 */
[----:B------:R-:W-:Y:S01]  /*1ce0*/  BSSY.RECONVERGENT B0, `(.L_x_42) ;  /* 0x000005b000007945 */ /* 0x000fe20003800200 */
[----:B------:R-:W4:Y:S01]  /*1cf0*/  LDCU.64 UR10, c[0x0][0x390] ;  /* 0x00007200ff0a77ac */ /* 0x000f220008000a00 */
[----:B------:R-:W-:Y:S01]  /*1d00*/  IMAD.WIDE.U32 R2, R23, R14, RZ ;  /* 0x0000000e17027225 */ /* 0x000fe200078e00ff */
[----:B------:R0:W-:Y:S01]  /*1d10*/  STL.64 [R1+0x20], RZ ;  /* 0x000020ff01007387 */ /* 0x0001e20000100a00 */
[----:B------:R-:W0:Y:S02]  /*1d20*/  LDCU.64 UR12, c[0x0][0x398] ;  /* 0x00007300ff0c77ac */ /* 0x000e240008000a00 */
[----:B------:R-:W-:Y:S01]  /*1d30*/  IMAD R15, R25, R15, R4 ;  /* 0x0000000f190f7224 */ /* 0x000fe200078e0204 */
[----:B------:R-:W-:Y:S01]  /*1d40*/  BAR.SYNC.DEFER_BLOCKING 0x0 ;  /* 0x0000000000007b1d */ /* 0x000fe20000010000 */
[----:B------:R-:W-:-:S02]  /*1d50*/  ISETP.GE.U32.AND P0, PT, R28, R2, PT ;  /* 0x000000021c00720c */ /* 0x000fc40003f06070 */
[----:B------:R-:W-:Y:S01]  /*1d60*/  IMAD.IADD R20, R29, 0x1, R15 ;  /* 0x000000011d147824 */ /* 0x000fe200078e020f */
[----:B------:R-:W-:-:S04]  /*1d70*/  IADD3 R4, PT, PT, R3, R19, RZ ;  /* 0x0000001303047210 */ /* 0x000fc80007ffe0ff */
[----:B------:R-:W-:-:S13]  /*1d80*/  ISETP.GE.AND.EX P0, PT, R20, R4, PT, P0 ;  /* 0x000000041400720c */ /* 0x000fda0003f06300 */
[----:B012-4-:R-:W-:Y:S05]  /*1d90*/  @P0 BRA `(.L_x_43) ;  /* 0x00000004003c0947 */ /* 0x017fea0003800000 */
.L_x_47:
[----:B0-----:R-:W-:Y:S01]  /*1da0*/  LOP3.LUT R14, R20, UR5, RZ, 0xfc, !PT ;  /* 0x00000005140e7c12 */ /* 0x001fe2000f8efcff */
[----:B------:R-:W-:Y:S03]  /*1db0*/  BSSY.RECONVERGENT B1, `(.L_x_44) ;  /* 0x000001e000017945 */ /* 0x000fe60003800200 */
[----:B------:R-:W-:-:S13]  /*1dc0*/  ISETP.NE.U32.AND P0, PT, R14, RZ, PT ;  /* 0x000000ff0e00720c */ /* 0x000fda0003f05070 */
[----:B------:R-:W-:Y:S05]  /*1dd0*/  @P0 BRA `(.L_x_45) ;  /* 0x0000000000540947 */ /* 0x000fea0003800000 */
[----:B------:R-:W0:Y:S01]  /*1de0*/  I2F.U32.RP R18, UR8 ;  /* 0x0000000800127d06 */ /* 0x000e220008209000 */
[----:B------:R-:W-:Y:S01]  /*1df0*/  IMAD.MOV.U32 R14, RZ, RZ, RZ ;  /* 0x000000ffff0e7224 */ /* 0x000fe200078e00ff */
[----:B------:R-:W-:-:S06]  /*1e00*/  ISETP.NE.U32.AND P2, PT, RZ, UR8, PT ;  /* 0x00000008ff007c0c */ /* 0x000fcc000bf45070 */
[----:B0-----:R-:W0:Y:S02]  /*1e10*/  MUFU.RCP R18, R18 ;  /* 0x0000001200127308 */ /* 0x001e240000001000 */
[----:B0-----:R-:W-:-:S06]  /*1e20*/  VIADD R19, R18, 0xffffffe ;  /* 0x0ffffffe12137836 */ /* 0x001fcc0000000000 */
[----:B------:R-:W0:Y:S02]  /*1e30*/  F2I.FTZ.U32.TRUNC.NTZ R15, R19 ;  /* 0x00000013000f7305 */ /* 0x000e24000021f000 */
[----:B0-----:R-:W-:-:S05]  /*1e40*/  IADD3 R21, PT, PT, RZ, -R15, RZ ;  /* 0x8000000fff157210 */ /* 0x001fca0007ffe0ff */
[----:B------:R-:W-:-:S04]  /*1e50*/  IMAD R21, R21, UR8, RZ ;  /* 0x0000000815157c24 */ /* 0x000fc8000f8e02ff */
[----:B------:R-:W-:-:S06]  /*1e60*/  IMAD.HI.U32 R21, R15, R21, R14 ;  /* 0x000000150f157227 */ /* 0x000fcc00078e000e */
[----:B------:R-:W-:-:S04]  /*1e70*/  IMAD.HI.U32 R14, R21, R28, RZ ;  /* 0x0000001c150e7227 */ /* 0x000fc800078e00ff */
[----:B------:R-:W-:-:S04]  /*1e80*/  IMAD.MOV R15, RZ, RZ, -R14 ;  /* 0x000000ffff0f7224 */ /* 0x000fc800078e0a0e */
[----:B------:R-:W-:-:S05]  /*1e90*/  IMAD R15, R15, UR8, R28 ;  /* 0x000000080f0f7c24 */ /* 0x000fca000f8e021c */
[----:B------:R-:W-:-:S13]  /*1ea0*/  ISETP.GE.U32.AND P0, PT, R15, UR8, PT ;  /* 0x000000080f007c0c */ /* 0x000fda000bf06070 */
[----:B------:R-:W-:Y:S01]  /*1eb0*/  @P0 IADD3 R15, PT, PT, R15, -UR8, RZ ;  /* 0x800000080f0f0c10 */ /* 0x000fe2000fffe0ff */
[----:B------:R-:W-:-:S03]  /*1ec0*/  @P0 VIADD R14, R14, 0x1 ;  /* 0x000000010e0e0836 */ /* 0x000fc60000000000 */
[----:B------:R-:W-:-:S13]  /*1ed0*/  ISETP.GE.U32.AND P1, PT, R15, UR8, PT ;  /* 0x000000080f007c0c */ /* 0x000fda000bf26070 */
[----:B------:R-:W-:Y:S01]  /*1ee0*/  @P1 VIADD R14, R14, 0x1 ;  /* 0x000000010e0e1836 */ /* 0x000fe20000000000 */
[----:B------:R-:W-:-:S04]  /*1ef0*/  @!P2 LOP3.LUT R14, RZ, UR8, RZ, 0x33, !PT ;  /* 0x00000008ff0eac12 */ /* 0x000fc8000f8e33ff */
[----:B------:R-:W-:-:S05]  /*1f00*/  IADD3 R21, PT, PT, -R14, RZ, RZ ;  /* 0x000000ff0e157210 */ /* 0x000fca0007ffe1ff */
[----:B------:R-:W-:Y:S01]  /*1f10*/  IMAD R21, R21, UR8, R28 ;  /* 0x0000000815157c24 */ /* 0x000fe2000f8e021c */
[----:B------:R-:W-:Y:S06]  /*1f20*/  BRA `(.L_x_46) ;  /* 0x0000000000187947 */ /* 0x000fec0003800000 */
.L_x_45:
[----:B------:R-:W-:Y:S01]  /*1f30*/  IMAD.MOV.U32 R25, RZ, RZ, R28 ;  /* 0x000000ffff197224 */ /* 0x000fe200078e001c */
[----:B------:R-:W-:-:S07]  /*1f40*/  MOV R14, 0x1f60 ;  /* 0x00001f60000e7802 */ /* 0x000fce0000000f00 */
[----:B---3--:R-:W-:Y:S05]  /*1f50*/  CALL.REL.NOINC `($__internal_0_$__cuda_sm20_div_s64) ;  /* 0x00000024002c7944 */ /* 0x008fea0003c00000 */
[----:B------:R-:W-:Y:S01]  /*1f60*/  IMAD.MOV R21, RZ, RZ, -R18 ;  /* 0x000000ffff157224 */ /* 0x000fe200078e0a12 */
[----:B------:R-:W-:-:S03]  /*1f70*/  MOV R14, R18 ;  /* 0x00000012000e7202 */ /* 0x000fc60000000f00 */
[----:B------:R-:W-:-:S07]  /*1f80*/  IMAD R21, R21, UR8, R28 ;  /* 0x0000000815157c24 */ /* 0x000fce000f8e021c */
.L_x_46:
[----:B------:R-:W-:Y:S05]  /*1f90*/  BSYNC.RECONVERGENT B1 ;  /* 0x0000000000017941 */ /* 0x000fea0003800200 */
.L_x_44:
[----:B------:R-:W-:Y:S01]  /*1fa0*/  SHF.R.S64 R18, RZ, 0x1e, R14 ;  /* 0x0000001eff127819 */ /* 0x000fe2000000100e */
[----:B------:R-:W0:Y:S03]  /*1fb0*/  LDC R24, c[0x0][0x3b4] ;  /* 0x0000ed00ff187b82 */ /* 0x000e260000000800 */
[----:B------:R-:W-:-:S04]  /*1fc0*/  IADD3 R18, P0, PT, R18, UR10, RZ ;  /* 0x0000000a12127c10 */ /* 0x000fc8000ff1e0ff */
[----:B------:R-:W-:-:S05]  /*1fd0*/  LEA.HI.X.SX32 R19, R14, UR11, 0x2, P0 ;  /* 0x0000000b0e137c11 */ /* 0x000fca00080f16ff */
[----:B------:R1:W2:Y:S01]  /*1fe0*/  LDG.E R23, desc[UR6][R18.64] ;  /* 0x0000000612177981 */ /* 0x0002a2000c1e1900 */
[----:B------:R-:W-:Y:S01]  /*1ff0*/  HFMA2 R14, -RZ, RZ, 0, 0 ;  /* 0x00000000ff0e7431 */ /* 0x000fe200000001ff */
[----:B-1----:R-:W-:Y:S02]  /*2000*/  IABS R18, R21 ;  /* 0x0000001500127213 */ /* 0x002fe40000000000 */
[----:B0-----:R-:W-:-:S04]  /*2010*/  IABS R22, R24 ;  /* 0x0000001800167213 */ /* 0x001fc80000000000 */
[----:B------:R-:W0:Y:S08]  /*2020*/  I2F.RP R25, R22 ;  /* 0x0000001600197306 */ /* 0x000e300000209400 */
[----:B0-----:R-:W0:Y:S02]  /*2030*/  MUFU.RCP R25, R25 ;  /* 0x0000001900197308 */ /* 0x001e240000001000 */
[----:B0-----:R-:W-:-:S06]  /*2040*/  VIADD R26, R25, 0xffffffe ;  /* 0x0ffffffe191a7836 */ /* 0x001fcc0000000000 */
[----:B------:R-:W0:Y:S02]  /*2050*/  F2I.FTZ.U32.TRUNC.NTZ R15, R26 ;  /* 0x0000001a000f7305 */ /* 0x000e24000021f000 */
[----:B0-----:R-:W-:-:S04]  /*2060*/  IMAD.MOV R27, RZ, RZ, -R15 ;  /* 0x000000ffff1b7224 */ /* 0x001fc800078e0a0f */
[----:B------:R-:W-:-:S04]  /*2070*/  IMAD R27, R27, R22, RZ ;  /* 0x000000161b1b7224 */ /* 0x000fc800078e02ff */
[----:B------:R-:W-:-:S04]  /*2080*/  IMAD.HI.U32 R14, R15, R27, R14 ;  /* 0x0000001b0f0e7227 */ /* 0x000fc800078e000e */
[----:B------:R-:W-:-:S04]  /*2090*/  IMAD.MOV.U32 R15, RZ, RZ, R18 ;  /* 0x000000ffff0f7224 */ /* 0x000fc800078e0012 */
[----:B------:R-:W-:-:S04]  /*20a0*/  IMAD.HI.U32 R14, R14, R15, RZ ;  /* 0x0000000f0e0e7227 */ /* 0x000fc800078e00ff */
[----:B------:R-:W-:-:S04]  /*20b0*/  IMAD.MOV R18, RZ, RZ, -R14 ;  /* 0x000000ffff127224 */ /* 0x000fc800078e0a0e */
[C---:B------:R-:W-:Y:S02]  /*20c0*/  IMAD R15, R22.reuse, R18, R15 ;  /* 0x00000012160f7224 */ /* 0x040fe400078e020f */
[----:B------:R-:W0:Y:S03]  /*20d0*/  LDC.64 R18, c[0x0][0x3a0] ;  /* 0x0000e800ff127b82 */ /* 0x000e260000000a00 */
        /* <DEDUP_REMOVED lines=8> */
[----:B------:R-:W-:-:S05]  /*2160*/  LEA R22, P0, R28, UR12, 0x3 ;  /* 0x0000000c1c167c11 */ /* 0x000fca000f8018ff */
[----:B------:R-:W-:Y:S02]  /*2170*/  @!P2 IADD3 R14, PT, PT, -R14, RZ, RZ ;  /* 0x000000ff0e0ea210 */ /* 0x000fe40007ffe1ff */
[----:B------:R-:W-:-:S05]  /*2180*/  @!P1 LOP3.LUT R14, RZ, R24, RZ, 0x33, !PT ;  /* 0x00000018ff0e9212 */ /* 0x000fca00078e33ff */
[----:B------:R-:W-:Y:S02]  /*2190*/  IMAD.MOV R15, RZ, RZ, -R14 ;  /* 0x000000ffff0f7224 */ /* 0x000fe400078e0a0e */
[----:B------:R-:W-:Y:S02]  /*21a0*/  IMAD R25, R14, 0x8, R1 ;  /* 0x000000080e197824 */ /* 0x000fe400078e0201 */
[----:B------:R-:W-:-:S03]  /*21b0*/  IMAD R21, R24, R15, R21 ;  /* 0x0000000f18157224 */ /* 0x000fc600078e0215 */
[----:B------:R-:W4:Y:S01]  /*21c0*/  LDL.64 R14, [R25] ;  /* 0x00000000190e7983 */ /* 0x000f220000100a00 */
[----:B--2---:R-:W-:Y:S01]  /*21d0*/  IMAD R21, R23, R24, R21 ;  /* 0x0000001817157224 */ /* 0x004fe200078e0215 */
[----:B------:R-:W-:-:S03]  /*21e0*/  LEA.HI.X R23, R28, UR13, R20, 0x3, P0 ;  /* 0x0000000d1c177c11 */ /* 0x000fc600080f1c14 */
[----:B0-----:R-:W-:-:S03]  /*21f0*/  IMAD.WIDE R18, R21, 0x8, R18 ;  /* 0x0000000815127825 */ /* 0x001fc600078e0212 */
[----:B------:R-:W4:Y:S04]  /*2200*/  LDG.E.64 R22, desc[UR6][R22.64] ;  /* 0x0000000616167981 */ /* 0x000f28000c1e1b00 */
[----:B------:R-:W4:Y:S01]  /*2210*/  LDG.E.64 R18, desc[UR6][R18.64] ;  /* 0x0000000612127981 */ /* 0x000f22000c1e1b00 */
[----:B---3--:R-:W-:-:S04]  /*2220*/  IADD3 R28, P0, PT, R5, R28, RZ ;  /* 0x0000001c051c7210 */ /* 0x008fc80007f1e0ff */
[----:B------:R-:W-:Y:S02]  /*2230*/  IADD3.X R20, PT, PT, RZ, R20, RZ, P0, !PT ;  /* 0x00000014ff147210 */ /* 0x000fe400007fe4ff */
[----:B------:R-:W-:-:S04]  /*2240*/  ISETP.GE.U32.AND P0, PT, R28, R2, PT ;  /* 0x000000021c00720c */ /* 0x000fc80003f06070 */
[----:B------:R-:W-:Y:S01]  /*2250*/  ISETP.GE.AND.EX P0, PT, R20, R4, PT, P0 ;  /* 0x000000041400720c */ /* 0x000fe20003f06300 */
[----:B----4-:R-:W-:-:S07]  /*2260*/  DFMA R14, R22, R18, R14 ;  /* 0x00000012160e722b */ /* 0x010fce000000000e */
[----:B------:R0:W-:Y:S05]  /*2270*/  STL.64 [R25], R14 ;  /* 0x0000000e19007387 */ /* 0x0001ea0000100a00 */
[----:B------:R-:W-:Y:S05]  /*2280*/  @!P0 BRA `(.L_x_47) ;  /* 0xfffffff800c48947 */ /* 0x000fea000383ffff */
.L_x_43:
[----:B------:R-:W-:Y:S05]  /*2290*/  BSYNC.RECONVERGENT B0 ;  /* 0x0000000000007941 */ /* 0x000fea0003800200 */
.L_x_42:
[----:B------:R-:W1:Y:S02]  /*22a0*/  LDCU UR5, c[0x0][0x3b0] ;  /* 0x00007600ff0577ac */ /* 0x000e640008000800 */
[----:B-1----:R-:W-:Y:S01]  /*22b0*/  IMAD.U32 R19, RZ, RZ, UR5 ;  /* 0x00000005ff137e24 */ /* 0x002fe2000f8e00ff */
[----:B------:R-:W-:Y:S04]  /*22c0*/  BAR.SYNC.DEFER_BLOCKING 0x0 ;  /* 0x0000000000007b1d */ /* 0x000fe80000010000 */
[----:B------:R-:W-:-:S13]  /*22d0*/  ISETP.GE.AND P0, PT, R19, 0x1, PT ;  /* 0x000000011300780c */ /* 0x000fda0003f06270 */
[----:B------:R-:W-:Y:S05]  /*22e0*/  @!P0 BRA `(.L_x_48) ;  /* 0x0000000400288947 */ /* 0x000fea0003800000 */
[----:B0-----:R-:W-:-:S07]  /*22f0*/  IMAD.MOV.U32 R14, RZ, RZ, RZ ;  /* 0x000000ffff0e7224 */ /* 0x001fce00078e00ff */
.L_x_54:
[----:B0-----:R-:W-:-:S06]  /*2300*/  LEA R2, R14, R1, 0x3 ;  /* 0x000000010e027211 */ /* 0x001fcc00078e18ff */
        /* <DEDUP_REMOVED lines=8> */
.L_x_50:
[----:B------:R-:W-:Y:S01]  /*2390*/  IMAD R15, R4, 0x8, R19 ;  /* 0x00000008040f7824 */ /* 0x000fe200078e0213 */
[----:B---3--:R-:W-:-:S04]  /*23a0*/  IADD3 R4, PT, PT, R5, R4, RZ ;  /* 0x0000000405047210 */ /* 0x008fc80007ffe0ff */
[----:B------:R0:W-:Y:S01]  /*23b0*/  STS.64 [R15], RZ ;  /* 0x000000ff0f007388 */ /* 0x0001e20000000a00 */
[----:B------:R-:W-:-:S13]  /*23c0*/  ISETP.GE.U32.AND P0, PT, R4, 0x20, PT ;  /* 0x000000200400780c */ /* 0x000fda0003f06070 */
[----:B0-----:R-:W-:Y:S05]  /*23d0*/  @!P0 BRA `(.L_x_50) ;  /* 0xfffffffc00ec8947 */ /* 0x001fea000383ffff */
.L_x_49:
        /* <DEDUP_REMOVED lines=41> */
.L_x_104:
[----:B0-----:R-:W-:Y:S01]  /*2670*/  IMAD.MOV.U32 R2, RZ, RZ, R26 ;  /* 0x000000ffff027224 */ /* 0x001fe200078e001a */
[----:B----4-:R-:W-:-:S06]  /*2680*/  MOV R3, R18 ;  /* 0x0000001200037202 */ /* 0x010fcc0000000f00 */
[----:B------:R-:W-:Y:S01]  /*2690*/  DADD R2, R24, R2 ;  /* 0x0000000018027229 */ /* 0x000fe20000000002 */
[----:B------:R-:W-:Y:S10]  /*26a0*/  @P0 BRA `(.L_x_52) ;  /* 0x0000000000200947 */ /* 0x000ff40003800000 */
[----:B------:R-:W0:Y:S01]  /*26b0*/  LDCU UR5, c[0x0][0x3b0] ;  /* 0x00007600ff0577ac */ /* 0x000e220008000800 */
[----:B------:R-:W4:Y:S01]  /*26c0*/  LDCU.64 UR8, c[0x0][0x3a8] ;  /* 0x00007500ff0877ac */ /* 0x000f220008000a00 */
[----:B------:R-:W5:Y:S01]  /*26d0*/  LDCU.64 UR10, c[0x0][0x3d8] ;  /* 0x00007b00ff0a77ac */ /* 0x000f620008000a00 */
[----:B0-----:R-:W-:-:S03]  /*26e0*/  IMAD.WIDE R20, R0, UR5, R14 ;  /* 0x0000000500147c25 */ /* 0x001fc6000f8e020e */
[----:B----4-:R-:W-:Y:S01]  /*26f0*/  LEA R18, P0, R20, UR8, 0x3 ;  /* 0x0000000814127c11 */ /* 0x010fe2000f8018ff */
[----:B-----5:R-:W-:-:S03]  /*2700*/  DMUL R2, R2, UR10 ;  /* 0x0000000a02027c28 */ /* 0x020fc60008000000 */
[----:B------:R-:W-:-:S05]  /*2710*/  LEA.HI.X R19, R20, UR9, R21, 0x3, P0 ;  /* 0x0000000914137c11 */ /* 0x000fca00080f1c15 */
[----:B------:R4:W-:Y:S04]  /*2720*/  REDG.E.ADD.F64.RN.STRONG.GPU desc[UR6][R18.64], R2 ;  /* 0x00000002120079a6 */ /* 0x0009e8000c12ff06 */
.L_x_52:
[----:B------:R-:W-:Y:S05]  /*2730*/  BSYNC B0 ;  /* 0x0000000000007941 */ /* 0x000fea0003800000 */
.L_x_51:
[----:B------:R-:W4:Y:S01]  /*2740*/  LDCU UR5, c[0x0][0x3b0] ;  /* 0x00007600ff0577ac */ /* 0x000f220008000800 */
[----:B------:R-:W-:Y:S02]  /*2750*/  VIADD R14, R14, 0x1 ;  /* 0x000000010e0e7836 */ /* 0x000fe40000000000 */
[----:B----4-:R-:W-:-:S05]  /*2760*/  IMAD.U32 R19, RZ, RZ, UR5 ;  /* 0x00000005ff137e24 */ /* 0x010fca000f8e00ff */
[----:B------:R-:W-:-:S13]  /*2770*/  ISETP.NE.AND P0, PT, R14, R19, PT ;  /* 0x000000130e00720c */ /* 0x000fda0003f05270 */
[----:B------:R-:W-:Y:S05]  /*2780*/  @P0 BRA `(.L_x_54) ;  /* 0xfffffff800dc0947 */ /* 0x000fea000383ffff */
.L_x_48:
[----:B------:R-:W-:-:S04]  /*2790*/  IADD3 R0, PT, PT, R0, 0x1, RZ ;  /* 0x0000000100007810 */ /* 0x000fc80007ffe0ff */
[----:B------:R-:W-:-:S13]  /*27a0*/  ISETP.NE.AND P0, PT, R0, R11, PT ;  /* 0x0000000b0000720c */ /* 0x000fda0003f05270 */
[----:B------:R-:W-:Y:S05]  /*27b0*/  @P0 BRA `(.L_x_55) ;  /* 0xfffffff000b80947 */ /* 0x000fea000383ffff */
.L_x_38:
[----:B0-----:R-:W0:Y:S01]  /*27c0*/  LDC.64 R2, c[0x0][0x388] ;  /* 0x0000e200ff027b82 */ /* 0x001e220000000a00 */
[----:B------:R-:W-:Y:S01]  /*27d0*/  ISETP.GE.AND P0, PT, R6, R19, PT ;  /* 0x000000130600720c */ /* 0x000fe20003f06270 */
[----:B------:R-:W-:Y:S05]  /*27e0*/  WARPSYNC.ALL ;  /* 0x0000000000007948 */ /* 0x000fea0003800000 */
[----:B------:R-:W-:Y:S01]  /*27f0*/  BSSY.RECONVERGENT B0, `(.L_x_56) ;  /* 0x000000f000007945 */ /* 0x000fe20003800200 */
[----:B0-----:R-:W-:-:S05]  /*2800*/  IMAD.WIDE R2, R11, 0x4, R2 ;  /* 0x000000040b027825 */ /* 0x001fca00078e0202 */
[----:B------:R0:W5:Y:S01]  /*2810*/  LDG.E R15, desc[UR6][R2.64] ;  /* 0x00000006020f7981 */ /* 0x000162000c1e1900 */
[----:B------:R-:W-:Y:S06]  /*2820*/  BAR.SYNC.DEFER_BLOCKING 0x0 ;  /* 0x0000000000007b1d */ /* 0x000fec0000010000 */
[----:B------:R-:W-:Y:S05]  /*2830*/  @P0 BRA `(.L_x_57) ;  /* 0x0000000000280947 */ /* 0x000fea0003800000 */
[----:B0-----:R-:W0:Y:S01]  /*2840*/  S2R R3, SR_CgaCtaId ;  /* 0x0000000000037919 */ /* 0x001e220000008800 */
[----:B------:R-:W-:-:S05]  /*2850*/  MOV R0, 0x400 ;  /* 0x0000040000007802 */ /* 0x000fca0000000f00 */
[----:B------:R-:W-:Y:S02]  /*2860*/  VIADD R2, R0, 0x100 ;  /* 0x0000010000027836 */ /* 0x000fe40000000000 */
[----:B------:R-:W-:-:S03]  /*2870*/  IMAD.MOV.U32 R0, RZ, RZ, R6 ;  /* 0x000000ffff007224 */ /* 0x000fc600078e0006 */
[----:B0-----:R-:W-:-:S07]  /*2880*/  LEA R3, R3, R2, 0x18 ;  /* 0x0000000203037211 */ /* 0x001fce00078ec0ff */
.L_x_58:
[----:B------:R-:W-:Y:S01]  /*2890*/  LEA R2, R0, R3, 0x3 ;  /* 0x0000000300027211 */ /* 0x000fe200078e18ff */
[----:B---3--:R-:W-:-:S04]  /*28a0*/  IMAD.IADD R0, R5, 0x1, R0 ;  /* 0x0000000105007824 */ /* 0x008fc800078e0200 */
[----:B------:R4:W-:Y:S01]  /*28b0*/  STS.64 [R2], RZ ;  /* 0x000000ff02007388 */ /* 0x0009e20000000a00 */
[----:B------:R-:W-:-:S13]  /*28c0*/  ISETP.GE.AND P0, PT, R0, R19, PT ;  /* 0x000000130000720c */ /* 0x000fda0003f06270 */
[----:B----4-:R-:W-:Y:S05]  /*28d0*/  @!P0 BRA `(.L_x_58) ;  /* 0xfffffffc00ec8947 */ /* 0x010fea000383ffff */
.L_x_57:
[----:B------:R-:W-:Y:S05]  /*28e0*/  BSYNC.RECONVERGENT B0 ;  /* 0x0000000000007941 */ /* 0x000fea0003800200 */
.L_x_56:
[----:B------:R-:W4:Y:S01]  /*28f0*/  LDCU.64 UR8, c[0x0][0x3b8] ;  /* 0x00007700ff0877ac */ /* 0x000f220008000a00 */
[----:B-----5:R-:W-:Y:S01]  /*2900*/  SHF.R.S32.HI R0, RZ, 0x1f, R15 ;  /* 0x0000001fff007819 */ /* 0x020fe2000001140f */
[----:B0-----:R-:W-:Y:S01]  /*2910*/  IMAD.MOV.U32 R2, RZ, RZ, R6 ;  /* 0x000000ffff027224 */ /* 0x001fe200078e0006 */
[----:B------:R-:W-:Y:S01]  /*2920*/  MOV R3, RZ ;  /* 0x000000ff00037202 */ /* 0x000fe20000000f00 */
[----:B------:R0:W-:Y:S01]  /*2930*/  STL.64 [R1], RZ ;  /* 0x000000ff01007387 */ /* 0x0001e20000100a00 */
[----:B------:R-:W0:Y:S01]  /*2940*/  LDCU UR10, c[0x0][0x3b8] ;  /* 0x00007700ff0a77ac */ /* 0x000e220008000800 */
[----:B------:R-:W-:Y:S02]  /*2950*/  BSSY.RECONVERGENT B0, `(.L_x_59) ;  /* 0x0000060000007945 */ /* 0x000fe40003800200 */
[----:B------:R0:W-:Y:S01]  /*2960*/  STL.64 [R1+0x8], RZ ;  /* 0x000008ff01007387 */ /* 0x0001e20000100a00 */
[----:B------:R-:W0:Y:S03]  /*2970*/  LDCU UR5, c[0x0][0x3bc] ;  /* 0x00007780ff0577ac */ /* 0x000e260008000800 */
[----:B------:R0:W-:Y:S01]  /*2980*/  STL.64 [R1+0x10], RZ ;  /* 0x000010ff01007387 */ /* 0x0001e20000100a00 */
[----:B------:R-:W0:Y:S03]  /*2990*/  LDCU.64 UR12, c[0x0][0x390] ;  /* 0x00007200ff0c77ac */ /* 0x000e260008000a00 */
[----:B------:R0:W-:Y:S01]  /*29a0*/  STL.64 [R1+0x18], RZ ;  /* 0x000018ff01007387 */ /* 0x0001e20000100a00 */
[----:B----4-:R-:W-:-:S02]  /*29b0*/  IMAD R0, R0, UR8, RZ ;  /* 0x0000000800007c24 */ /* 0x010fc4000f8e02ff */
[C---:B------:R-:W-:Y:S01]  /*29c0*/  IMAD.WIDE.U32 R2, R15.reuse, UR8, R2 ;  /* 0x000000080f027c25 */ /* 0x040fe2000f8e0002 */
[----:B------:R4:W-:Y:S03]  /*29d0*/  STL.64 [R1+0x20], RZ ;  /* 0x000020ff01007387 */ /* 0x0009e60000100a00 */
[----:B------:R-:W-:Y:S01]  /*29e0*/  IMAD R15, R15, UR9, R0 ;  /* 0x000000090f0f7c24 */ /* 0x000fe2000f8e0200 */
[----:B------:R-:W-:Y:S01]  /*29f0*/  BAR.SYNC.DEFER_BLOCKING 0x0 ;  /* 0x0000000000007b1d */ /* 0x000fe20000010000 */
[----:B------:R-:W-:Y:S02]  /*2a00*/  ISETP.GE.U32.AND P0, PT, R2, R16, PT ;  /* 0x000000100200720c */ /* 0x000fe40003f06070 */
[----:B------:R-:W-:-:S03]  /*2a10*/  IMAD.IADD R20, R3, 0x1, R15 ;  /* 0x0000000103147824 */ /* 0x000fc600078e020f */
[----:B------:R-:W0:Y:S02]  /*2a20*/  LDCU.64 UR8, c[0x0][0x398] ;  /* 0x00007300ff0877ac */ /* 0x000e240008000a00 */
[----:B------:R-:W-:-:S13]  /*2a30*/  ISETP.GE.AND.EX P0, PT, R20, R17, PT, P0 ;  /* 0x000000111400720c */ /* 0x000fda0003f06300 */
[----:B----4-:R-:W-:Y:S05]  /*2a40*/  @P0 BRA `(.L_x_60) ;  /* 0x0000000400400947 */ /* 0x010fea0003800000 */
[----:B------:R-:W4:Y:S08]  /*2a50*/  LDC R0, c[0x0][0x3b4] ;  /* 0x0000ed00ff007b82 */ /* 0x000f300000000800 */
[----:B------:R-:W0:Y:S02]  /*2a60*/  LDC.64 R28, c[0x0][0x3a0] ;  /* 0x0000e800ff1c7b82 */ /* 0x000e240000000a00 */
.L_x_64:
[----:B0-----:R-:W-:Y:S01]  /*2a70*/  LOP3.LUT R3, R20, UR5, RZ, 0xfc, !PT ;  /* 0x0000000514037c12 */ /* 0x001fe2000f8efcff */
[----:B------:R-:W-:Y:S03]  /*2a80*/  BSSY.RECONVERGENT B1, `(.L_x_61) ;  /* 0x000001f000017945 */ /* 0x000fe60003800200 */
[----:B------:R-:W-:-:S13]  /*2a90*/  ISETP.NE.U32.AND P0, PT, R3, RZ, PT ;  /* 0x000000ff0300720c */ /* 0x000fda0003f05070 */
[----:B------:R-:W-:Y:S05]  /*2aa0*/  @P0 BRA `(.L_x_62) ;  /* 0x0000000000580947 */ /* 0x000fea0003800000 */
[----:B------:R-:W0:Y:S01]  /*2ab0*/  I2F.U32.RP R18, UR10 ;  /* 0x0000000a00127d06 */ /* 0x000e220008209000 */
[----:B------:R-:W-:-:S07]  /*2ac0*/  ISETP.NE.U32.AND P2, PT, RZ, UR10, PT ;  /* 0x0000000aff007c0c */ /* 0x000fce000bf45070 */
[----:B0-----:R-:W0:Y:S02]  /*2ad0*/  MUFU.RCP R18, R18 ;  /* 0x0000001200127308 */ /* 0x001e240000001000 */
[----:B0-----:R-:W-:-:S06]  /*2ae0*/  VIADD R14, R18, 0xffffffe ;  /* 0x0ffffffe120e7836 */ /* 0x001fcc0000000000 */
[----:B------:R0:W5:Y:S02]  /*2af0*/  F2I.FTZ.U32.TRUNC.NTZ R15, R14 ;  /* 0x0000000e000f7305 */ /* 0x000164000021f000 */
[----:B0-----:R-:W-:Y:S01]  /*2b00*/  IMAD.MOV.U32 R14, RZ, RZ, RZ ;  /* 0x000000ffff0e7224 */ /* 0x001fe200078e00ff */
[----:B-----5:R-:W-:-:S05]  /*2b10*/  IADD3 R3, PT, PT, RZ, -R15, RZ ;  /* 0x8000000fff037210 */ /* 0x020fca0007ffe0ff */
        /* <DEDUP_REMOVED lines=11> */
[----:B------:R-:W-:Y:S01]  /*2bd0*/  IADD3 R15, PT, PT, -R3, RZ, RZ ;  /* 0x000000ff030f7210 */ /* 0x000fe20007ffe1ff */
[----:B------:R-:W-:-:S04]  /*2be0*/  IMAD.MOV.U32 R4, RZ, RZ, R3 ;  /* 0x000000ffff047224 */ /* 0x000fc800078e0003 */
[----:B------:R-:W-:Y:S01]  /*2bf0*/  IMAD R3, R15, UR10, R2 ;  /* 0x0000000a0f037c24 */ /* 0x000fe2000f8e0202 */
[----:B------:R-:W-:Y:S06]  /*2c00*/  BRA `(.L_x_63) ;  /* 0x0000000000187947 */ /* 0x000fec0003800000 */
.L_x_62:
[----:B--2---:R-:W-:Y:S01]  /*2c10*/  IMAD.MOV.U32 R25, RZ, RZ, R2 ;  /* 0x000000ffff197224 */ /* 0x004fe200078e0002 */
[----:B------:R-:W-:-:S07]  /*2c20*/  MOV R14, 0x2c40 ;  /* 0x00002c40000e7802 */ /* 0x000fce0000000f00 */
[----:B-1-34-:R-:W-:Y:S05]  /*2c30*/  CALL.REL.NOINC `($__internal_0_$__cuda_sm20_div_s64) ;  /* 0x0000001400f47944 */ /* 0x01afea0003c00000 */
[----:B------:R-:W-:Y:S01]  /*2c40*/  IADD3 R3, PT, PT, -R18, RZ, RZ ;  /* 0x000000ff12037210 */ /* 0x000fe20007ffe1ff */
[----:B------:R-:W-:-:S04]  /*2c50*/  IMAD.MOV.U32 R4, RZ, RZ, R18 ;  /* 0x000000ffff047224 */ /* 0x000fc800078e0012 */
[----:B------:R-:W-:-:S07]  /*2c60*/  IMAD R3, R3, UR10, R2 ;  /* 0x0000000a03037c24 */ /* 0x000fce000f8e0202 */
.L_x_63:
[----:B------:R-:W-:Y:S05]  /*2c70*/  BSYNC.RECONVERGENT B1 ;  /* 0x0000000000017941 */ /* 0x000fea0003800200 */
.L_x_61:
[----:B------:R-:W-:-:S04]  /*2c80*/  SHF.R.S64 R18, RZ, 0x1e, R4 ;  /* 0x0000001eff127819 */ /* 0x000fc80000001004 */
[----:B------:R-:W-:-:S04]  /*2c90*/  IADD3 R18, P0, PT, R18, UR12, RZ ;  /* 0x0000000c12127c10 */ /* 0x000fc8000ff1e0ff */
[----:B------:R-:W-:-:S06]  /*2ca0*/  LEA.HI.X.SX32 R19, R4, UR13, 0x2, P0 ;  /* 0x0000000d04137c11 */ /* 0x000fcc00080f16ff */
[----:B------:R0:W5:Y:S01]  /*2cb0*/  LDG.E R19, desc[UR6][R18.64] ;  /* 0x0000000612137981 */ /* 0x000162000c1e1900 */
[----:B----4-:R-:W-:Y:S01]  /*2cc0*/  IABS R21, R0 ;  /* 0x0000000000157213 */ /* 0x010fe20000000000 */
[----:B------:R-:W-:-:S03]  /*2cd0*/  IMAD.MOV.U32 R14, RZ, RZ, RZ ;  /* 0x000000ffff0e7224 */ /* 0x000fc600078e00ff */
[----:B------:R-:W4:Y:S08]  /*2ce0*/  I2F.RP R22, R21 ;  /* 0x0000001500167306 */ /* 0x000f300000209400 */
[----:B----4-:R-:W4:Y:S02]  /*2cf0*/  MUFU.RCP R22, R22 ;  /* 0x0000001600167308 */ /* 0x010f240000001000 */
[----:B----4-:R-:W-:-:S06]  /*2d00*/  VIADD R23, R22, 0xffffffe ;  /* 0x0ffffffe16177836 */ /* 0x010fcc0000000000 */
[----:B------:R-:W4:Y:S02]  /*2d10*/  F2I.FTZ.U32.TRUNC.NTZ R15, R23 ;  /* 0x00000017000f7305 */ /* 0x000f24000021f000 */
[----:B----4-:R-:W-:-:S05]  /*2d20*/  IADD3 R4, PT, PT, RZ, -R15, RZ ;  /* 0x8000000fff047210 */ /* 0x010fca0007ffe0ff */
[----:B--2---:R-:W-:Y:S01]  /*2d30*/  IMAD R25, R4, R21, RZ ;  /* 0x0000001504197224 */ /* 0x004fe200078e02ff */
[----:B------:R-:W-:-:S03]  /*2d40*/  IABS R4, R3 ;  /* 0x0000000300047213 */ /* 0x000fc60000000000 */
[----:B------:R-:W-:-:S04]  /*2d50*/  IMAD.HI.U32 R25, R15, R25, R14 ;  /* 0x000000190f197227 */ /* 0x000fc800078e000e */
[----:B------:R-:W-:-:S04]  /*2d60*/  IMAD.MOV.U32 R14, RZ, RZ, R4 ;  /* 0x000000ffff0e7224 */ /* 0x000fc800078e0004 */
[----:B------:R-:W-:-:S05]  /*2d70*/  IMAD.HI.U32 R4, R25, R14, RZ ;  /* 0x0000000e19047227 */ /* 0x000fca00078e00ff */
[----:B------:R-:W-:-:S05]  /*2d80*/  IADD3 R15, PT, PT, -R4, RZ, RZ ;  /* 0x000000ff040f7210 */ /* 0x000fca0007ffe1ff */
[----:B------:R-:W-:-:S05]  /*2d90*/  IMAD R14, R21, R15, R14 ;  /* 0x0000000f150e7224 */ /* 0x000fca00078e020e */
[----:B------:R-:W-:-:S13]  /*2da0*/  ISETP.GT.U32.AND P1, PT, R21, R14, PT ;  /* 0x0000000e1500720c */ /* 0x000fda0003f24070 */
[----:B------:R-:W-:Y:S02]  /*2db0*/  @!P1 IMAD.IADD R14, R14, 0x1, -R21 ;  /* 0x000000010e0e9824 */ /* 0x000fe400078e0a15 */
[----:B------:R-:W-:Y:S01]  /*2dc0*/  @!P1 VIADD R4, R4, 0x1 ;  /* 0x0000000104049836 */ /* 0x000fe20000000000 */
[----:B------:R-:W-:Y:S02]  /*2dd0*/  ISETP.NE.AND P1, PT, R0, RZ, PT ;  /* 0x000000ff0000720c */ /* 0x000fe40003f25270 */
[----:B------:R-:W-:Y:S02]  /*2de0*/  ISETP.GE.U32.AND P0, PT, R14, R21, PT ;  /* 0x000000150e00720c */ /* 0x000fe40003f06070 */
[----:B------:R-:W-:-:S04]  /*2df0*/  LOP3.LUT R14, R3, R0, RZ, 0x3c, !PT ;  /* 0x00000000030e7212 */ /* 0x000fc800078e3cff */
[----:B------:R-:W-:-:S07]  /*2e00*/  ISETP.GE.AND P2, PT, R14, RZ, PT ;  /* 0x000000ff0e00720c */ /* 0x000fce0003f46270 */
[----:B------:R-:W-:Y:S02]  /*2e10*/  @P0 IADD3 R4, PT, PT, R4, 0x1, RZ ;  /* 0x0000000104040810 */ /* 0x000fe40007ffe0ff */
[----:B0-----:R-:W-:-:S04]  /*2e20*/  LEA R18, P0, R2, UR8, 0x3 ;  /* 0x0000000802127c11 */ /* 0x001fc8000f8018ff */
[----:B------:R-:W-:Y:S01]  /*2e30*/  @!P2 IMAD.MOV R4, RZ, RZ, -R4 ;  /* 0x000000ffff04a224 */ /* 0x000fe200078e0a04 */
[----:B------:R-:W-:-:S04]  /*2e40*/  @!P1 LOP3.LUT R4, RZ, R0, RZ, 0x33, !PT ;  /* 0x00000000ff049212 */ /* 0x000fc800078e33ff */
[----:B------:R-:W-:Y:S01]  /*2e50*/  LEA R21, R4, R1, 0x3 ;  /* 0x0000000104157211 */ /* 0x000fe200078e18ff */
[----:B------:R-:W-:-:S04]  /*2e60*/  IMAD.MOV R14, RZ, RZ, -R4 ;  /* 0x000000ffff0e7224 */ /* 0x000fc800078e0a04 */
[----:B------:R-:W-:Y:S01]  /*2e70*/  IMAD R3, R0, R14, R3 ;  /* 0x0000000e00037224 */ /* 0x000fe200078e0203 */
[----:B------:R-:W2:Y:S03]  /*2e80*/  LDL.64 R22, [R21] ;  /* 0x0000000015167983 */ /* 0x000ea60000100a00 */
[----:B-----5:R-:W-:Y:S01]  /*2e90*/  IMAD R3, R19, R0, R3 ;  /* 0x0000000013037224 */ /* 0x020fe200078e0203 */
[----:B------:R-:W-:-:S03]  /*2ea0*/  LEA.HI.X R19, R2, UR9, R20, 0x3, P0 ;  /* 0x0000000902137c11 */ /* 0x000fc600080f1c14 */
[----:B------:R-:W-:-:S03]  /*2eb0*/  IMAD.WIDE R14, R3, 0x8, R28 ;  /* 0x00000008030e7825 */ /* 0x000fc600078e021c */
[----:B------:R-:W2:Y:S04]  /*2ec0*/  LDG.E.64 R18, desc[UR6][R18.64] ;  /* 0x0000000612127981 */ /* 0x000ea8000c1e1b00 */
[----:B------:R-:W2:Y:S01]  /*2ed0*/  LDG.E.64 R14, desc[UR6][R14.64] ;  /* 0x000000060e0e7981 */ /* 0x000ea2000c1e1b00 */
[----:B---3--:R-:W-:-:S05]  /*2ee0*/  IADD3 R2, P0, PT, R5, R2, RZ ;  /* 0x0000000205027210 */ /* 0x008fca0007f1e0ff */
[----:B------:R-:W-:Y:S01]  /*2ef0*/  IMAD.X R20, RZ, RZ, R20, P0 ;  /* 0x000000ffff147224 */ /* 0x000fe200000e0614 */
[----:B------:R-:W-:-:S04]  /*2f00*/  ISETP.GE.U32.AND P0, PT, R2, R16, PT ;  /* 0x000000100200720c */ /* 0x000fc80003f06070 */
[----:B------:R-:W-:Y:S01]  /*2f10*/  ISETP.GE.AND.EX P0, PT, R20, R17, PT, P0 ;  /* 0x000000111400720c */ /* 0x000fe20003f06300 */
[----:B--2---:R-:W-:-:S07]  /*2f20*/  DFMA R22, R18, R14, R22 ;  /* 0x0000000e1216722b */ /* 0x004fce0000000016 */
[----:B------:R0:W-:Y:S05]  /*2f30*/  STL.64 [R21], R22 ;  /* 0x0000001615007387 */ /* 0x0001ea0000100a00 */
[----:B------:R-:W-:Y:S05]  /*2f40*/  @!P0 BRA `(.L_x_64) ;  /* 0xfffffff800c88947 */ /* 0x000fea000383ffff */
.L_x_60:
[----:B0-----:R-:W-:Y:S05]  /*2f50*/  BSYNC.RECONVERGENT B0 ;  /* 0x0000000000007941 */ /* 0x001fea0003800200 */
.L_x_59:
[----:B------:R-:W0:Y:S02]  /*2f60*/  LDCU UR8, c[0x0][0x3b0] ;  /* 0x00007600ff0877ac */ /* 0x000e240008000800 */
[----:B0-----:R-:W-:Y:S01]  /*2f70*/  UISETP.GE.AND UP0, UPT, UR8, 0x1, UPT ;  /* 0x000000010800788c */ /* 0x001fe2000bf06270 */
[----:B------:R-:W-:Y:S08]  /*2f80*/  BAR.SYNC.DEFER_BLOCKING 0x0 ;  /* 0x0000000000007b1d */ /* 0x000ff00000010000 */
[----:B------:R-:W-:Y:S05]  /*2f90*/  BRA.U !UP0, `(.L_x_15) ;  /* 0x0000000508347547 */ /* 0x000fea000b800000 */
[----:B------:R-:W-:Y:S01]  /*2fa0*/  SHF.R.S32.HI R0, RZ, 0x1f, R11 ;  /* 0x0000001fff007819 */ /* 0x000fe2000001140b */
[----:B------:R-:W-:Y:S02]  /*2fb0*/  USHF.R.S32.HI UR5, URZ, 0x1f, UR8 ;  /* 0x0000001fff057899 */ /* 0x000fe40008011408 */
[----:B------:R-:W-:-:S04]  /*2fc0*/  IMAD.WIDE.U32 R12, R11, UR8, RZ ;  /* 0x000000080b0c7c25 */ /* 0x000fc8000f8e00ff */
[----:B------:R-:W-:-:S04]  /*2fd0*/  IMAD R0, R0, UR8, RZ ;  /* 0x0000000800007c24 */ /* 0x000fc8000f8e02ff */
[----:B------:R-:W-:Y:S02]  /*2fe0*/  IMAD R11, R11, UR5, R0 ;  /* 0x000000050b0b7c24 */ /* 0x000fe4000f8e0200 */
[----:B------:R-:W-:-:S03]  /*2ff0*/  IMAD.MOV.U32 R0, RZ, RZ, RZ ;  /* 0x000000ffff007224 */ /* 0x000fc600078e00ff */
[----:B------:R-:W-:-:S07]  /*3000*/  IADD3 R11, PT, PT, R13, R11, RZ ;  /* 0x0000000b0d0b7210 */ /* 0x000fce0007ffe0ff */
.L_x_70:
[----:B0-----:R-:W-:-:S06]  /*3010*/  IMAD R20, R0, 0x8, R1 ;  /* 0x0000000800147824 */ /* 0x001fcc00078e0201 */
[----:B------:R-:W5:Y:S01]  /*3020*/  LDL.64 R20, [R20] ;  /* 0x0000000014147983 */ /* 0x000f620000100a00 */
[----:B------:R-:W-:-:S13]  /*3030*/  ISETP.GT.U32.AND P1, PT, R6, 0x1f, PT ;  /* 0x0000001f0600780c */ /* 0x000fda0003f24070 */
[----:B----4-:R-:W-:Y:S05]  /*3040*/  @P1 BRA `(.L_x_65) ;  /* 0x0000000000241947 */ /* 0x010fea0003800000 */
[----:B------:R-:W0:Y:S01]  /*3050*/  S2R R4, SR_CgaCtaId ;  /* 0x0000000000047919 */ /* 0x000e220000008800 */
[----:B------:R-:W-:Y:S01]  /*3060*/  MOV R3, 0x400 ;  /* 0x0000040000037802 */ /* 0x000fe20000000f00 */
[----:B------:R-:W-:-:S03]  /*3070*/  IMAD.MOV.U32 R2, RZ, RZ, R6 ;  /* 0x000000ffff027224 */ /* 0x000fc600078e0006 */
[----:B0-----:R-:W-:-:S07]  /*3080*/  LEA R15, R4, R3, 0x18 ;  /* 0x00000003040f7211 */ /* 0x001fce00078ec0ff */
.L_x_66:
[----:B------:R-:W-:Y:S01]  /*3090*/  LEA R3, R2, R15, 0x3 ;  /* 0x0000000f02037211 */ /* 0x000fe200078e18ff */
[----:B---3--:R-:W-:-:S04]  /*30a0*/  IMAD.IADD R2, R5, 0x1, R2 ;  /* 0x0000000105027824 */ /* 0x008fc800078e0202 */
[----:B------:R0:W-:Y:S01]  /*30b0*/  STS.64 [R3], RZ ;  /* 0x000000ff03007388 */ /* 0x0001e20000000a00 */
[----:B------:R-:W-:-:S13]  /*30c0*/  ISETP.GE.U32.AND P0, PT, R2, 0x20, PT ;  /* 0x000000200200780c */ /* 0x000fda0003f06070 */
[----:B0-----:R-:W-:Y:S05]  /*30d0*/  @!P0 BRA `(.L_x_66) ;  /* 0xfffffffc00ec8947 */ /* 0x001fea000383ffff */
.L_x_65:
[----:B------:R-:W-:Y:S05]  /*30e0*/  WARPSYNC.ALL ;  /* 0x0000000000007948 */ /* 0x000fea0003800000 */
[----:B-----5:R-:W-:Y:S01]  /*30f0*/  SHFL.DOWN PT, R3, R21, 0x10, 0x1f ;  /* 0x0a001f0015037f89 */ /* 0x020fe200000e0000 */
[----:B------:R-:W-:Y:S01]  /*3100*/  BAR.SYNC.DEFER_BLOCKING 0x0 ;  /* 0x0000000000007b1d */ /* 0x000fe20000010000 */
[----:B------:R-:W-:-:S05]  /*3110*/  ISETP.NE.AND P0, PT, R8, RZ, PT ;  /* 0x000000ff0800720c */ /* 0x000fca0003f05270 */
        /* <DEDUP_REMOVED lines=18> */
[----:B------:R4:W0:Y:S01]  /*3240*/  LDS.64 R14, [R9+UR4] ;  /* 0x00000004090e7984 */ /* 0x0008220008000a00 */
[----:B------:R-:W-:Y:S01]  /*3250*/  UMOV UR5, 0xffffffff ;  /* 0xffffffff00057882 */ /* 0x000fe20000000000 */
[----:B------:R-:W-:Y:S02]  /*3260*/  ISETP.NE.AND P0, PT, R6, RZ, PT ;  /* 0x000000ff0600720c */ /* 0x000fe40003f05270 */
[----:B------:R-:W-:Y:S11]  /*3270*/  BRA.DIV UR5, `(.L_x_69) ;  /* 0x0000000e05707947 */ /* 0x000ff6000b800000 */
[----:B0-----:R-:W-:Y:S04]  /*3280*/  SHFL.DOWN PT, R17, R15, 0x10, 0x1f ;  /* 0x0a001f000f117f89 */ /* 0x001fe800000e0000 */
        /* <DEDUP_REMOVED lines=11> */
[----:B------:R0:W0:Y:S04]  /*3340*/  SHFL.DOWN PT, R16, R15, 0x1, 0x1f ;  /* 0x08201f000f107f89 */ /* 0x00002800000e0000 */
[----:B------:R0:W0:Y:S02]  /*3350*/  SHFL.DOWN PT, R26, R14, 0x1, 0x1f ;  /* 0x08201f000e1a7f89 */ /* 0x00002400000e0000 */
.L_x_115:
[----:B0-----:R-:W-:Y:S01]  /*3360*/  IMAD.MOV.U32 R2, RZ, RZ, R26 ;  /* 0x000000ffff027224 */ /* 0x001fe200078e001a */
[----:B------:R-:W-:-:S06]  /*3370*/  MOV R3, R16 ;  /* 0x0000001000037202 */ /* 0x000fcc0000000f00 */
[----:B------:R-:W-:Y:S01]  /*3380*/  DADD R2, R14, R2 ;  /* 0x000000000e027229 */ /* 0x000fe20000000002 */
[----:B------:R-:W-:Y:S10]  /*3390*/  @P0 BRA `(.L_x_68) ;  /* 0x0000000000200947 */ /* 0x000ff40003800000 */
[----:B------:R-:W0:Y:S01]  /*33a0*/  LDCU.64 UR8, c[0x0][0x3a8] ;  /* 0x00007500ff0877ac */ /* 0x000e220008000a00 */
[----:B------:R-:W-:Y:S01]  /*33b0*/  IADD3 R4, P0, PT, R0, R12, RZ ;  /* 0x0000000c00047210 */ /* 0x000fe20007f1e0ff */
[----:B------:R-:W5:Y:S04]  /*33c0*/  LDCU.64 UR10, c[0x0][0x3d8] ;  /* 0x00007b00ff0a77ac */ /* 0x000f680008000a00 */
[----:B------:R-:W-:Y:S01]  /*33d0*/  IMAD.X R15, RZ, RZ, R11, P0 ;  /* 0x000000ffff0f7224 */ /* 0x000fe200000e060b */
[----:B0-----:R-:W-:Y:S01]  /*33e0*/  LEA R14, P0, R4, UR8, 0x3 ;  /* 0x00000008040e7c11 */ /* 0x001fe2000f8018ff */
[----:B-----5:R-:W-:-:S03]  /*33f0*/  DMUL R2, R2, UR10 ;  /* 0x0000000a02027c28 */ /* 0x020fc60008000000 */
[----:B------:R-:W-:-:S05]  /*3400*/  LEA.HI.X R15, R4, UR9, R15, 0x3, P0 ;  /* 0x00000009040f7c11 */ /* 0x000fca00080f1c0f */
[----:B------:R0:W-:Y:S04]  /*3410*/  REDG.E.ADD.F64.RN.STRONG.GPU desc[UR6][R14.64], R2 ;  /* 0x000000020e0079a6 */ /* 0x0001e8000c12ff06 */
.L_x_68:
[----:B------:R-:W-:Y:S05]  /*3420*/  BSYNC B0 ;  /* 0x0000000000007941 */ /* 0x000fea0003800000 */
.L_x_67:
[----:B------:R-:W5:Y:S01]  /*3430*/  LDCU UR5, c[0x0][0x3b0] ;  /* 0x00007600ff0577ac */ /* 0x000f620008000800 */
[----:B------:R-:W-:-:S05]  /*3440*/  VIADD R0, R0, 0x1 ;  /* 0x0000000100007836 */ /* 0x000fca0000000000 */
[----:B-----5:R-:W-:-:S13]  /*3450*/  ISETP.NE.AND P0, PT, R0, UR5, PT ;  /* 0x0000000500007c0c */ /* 0x020fda000bf05270 */
[----:B------:R-:W-:Y:S05]  /*3460*/  @P0 BRA `(.L_x_70) ;  /* 0xfffffff800e80947 */ /* 0x000fea000383ffff */
.L_x_15:
[----:B------:R-:W5:Y:S01]  /*3470*/  LDCU UR5, c[0x0][0x370] ;  /* 0x00006e00ff0577ac */ /* 0x000f620008000800 */
[----:B------:R-:W0:Y:S01]  /*3480*/  LDCU UR8, c[0x0][0x3d0] ;  /* 0x00007a00ff0877ac */ /* 0x000e220008000800 */
[----:B-----5:R-:W-:-:S04]  /*3490*/  IADD3 R7, PT, PT, R7, UR5, RZ ;  /* 0x0000000507077c10 */ /* 0x020fc8000fffe0ff */
[----:B0-----:R-:W-:-:S13]  /*34a0*/  ISETP.GE.AND P0, PT, R7, UR8, PT ;  /* 0x0000000807007c0c */ /* 0x001fda000bf06270 */
[----:B------:R-:W-:Y:S05]  /*34b0*/  @!P0 BRA `(.L_x_71) ;  /* 0xffffffcc00148947 */ /* 0x000fea000383ffff */
[----:B------:R-:W-:Y:S05]  /*34c0*/  EXIT ;  /* 0x000000000000794d */ /* 0x000fea0003800000 */
.L_x_20:
[----:B--2---:R-:W-:Y:S01]  /*34d0*/  IMAD.MOV.U32 R27, RZ, RZ, R15 ;  /* 0x000000ffff1b7224 */ /* 0x004fe200078e000f */
[----:B------:R-:W-:Y:S01]  /*34e0*/  MOV R3, 0x1f ;  /* 0x0000001f00037802 */ /* 0x000fe20000000f00 */
[----:B------:R-:W-:Y:S02]  /*34f0*/  IMAD.MOV.U32 R4, RZ, RZ, 0x10 ;  /* 0x00000010ff047424 */ /* 0x000fe400078e00ff */
[----:B------:R-:W-:-:S07]  /*3500*/  IMAD.MOV.U32 R2, RZ, RZ, -0x1 ;  /* 0xffffffffff027424 */ /* 0x000fce00078e00ff */
[----:B01-3--:R-:W-:Y:S05]  /*3510*/  WARPSYNC.COLLECTIVE R2, `(.L_x_72) ;  /* 0x0000000002087348 */ /* 0x00bfea0003c00000 */
[----:B------:R2:W4:Y:S02]  /*3520*/  SHFL.DOWN P1, R26, R27, R4, R3 ;  /* 0x080000041b1a7389 */ /* 0x0005240000020003 */
[----:B01234-:R-:W-:Y:S05]  /*3530*/  ENDCOLLECTIVE ;  /* 0x000000000000791b */ /* 0x01ffea0003800000 */
.L_x_72:
[----:B------:R-:W-:Y:S01]  /*3540*/  MOV R27, R14 ;  /* 0x0000000e001b7202 */ /* 0x000fe20000000f00 */
[----:B------:R-:W-:-:S07]  /*3550*/  IMAD.MOV.U32 R17, RZ, RZ, R26 ;  /* 0x000000ffff117224 */ /* 0x000fce00078e001a */
[----:B------:R-:W-:Y:S05]  /*3560*/  WARPSYNC.COLLECTIVE R2, `(.L_x_73) ;  /* 0x0000000002087348 */ /* 0x000fea0003c00000 */
[----:B------:R0:W1:Y:S02]  /*3570*/  SHFL.DOWN P1, R26, R27, R4, R3 ;  /* 0x080000041b1a7389 */ /* 0x0000640000020003 */
[----:B01----:R-:W-:Y:S05]  /*3580*/  ENDCOLLECTIVE ;  /* 0x000000000000791b */ /* 0x003fea0003800000 */
.L_x_73:
[----:B------:R-:W-:Y:S01]  /*3590*/  MOV R4, 0x8 ;  /* 0x0000000800047802 */ /* 0x000fe20000000f00 */
[----:B------:R-:W-:-:S06]  /*35a0*/  IMAD.MOV.U32 R16, RZ, RZ, R26 ;  /* 0x000000ffff107224 */ /* 0x000fcc00078e001a */
[----:B------:R-:W-:-:S10]  /*35b0*/  DADD R16, R14, R16 ;  /* 0x000000000e107229 */ /* 0x000fd40000000010 */
[----:B------:R-:W-:-:S07]  /*35c0*/  IMAD.MOV.U32 R27, RZ, RZ, R17 ;  /* 0x000000ffff1b7224 */ /* 0x000fce00078e0011 */
[----:B------:R-:W-:Y:S05]  /*35d0*/  WARPSYNC.COLLECTIVE R2, `(.L_x_74) ;  /* 0x0000000002087348 */ /* 0x000fea0003c00000 */
[----:B------:R0:W1:Y:S02]  /*35e0*/  SHFL.DOWN P1, R26, R27, R4, R3 ;  /* 0x080000041b1a7389 */ /* 0x0000640000020003 */
[----:B01----:R-:W-:Y:S05]  /*35f0*/  ENDCOLLECTIVE ;  /* 0x000000000000791b */ /* 0x003fea0003800000 */
.L_x_74:
[----:B------:R-:W-:Y:S02]  /*3600*/  IMAD.MOV.U32 R27, RZ, RZ, R16 ;  /* 0x000000ffff1b7224 */ /* 0x000fe400078e0010 */
[----:B------:R-:W-:-:S07]  /*3610*/  IMAD.MOV.U32 R19, RZ, RZ, R26 ;  /* 0x000000ffff137224 */ /* 0x000fce00078e001a */
[----:B------:R-:W-:Y:S05]  /*3620*/  WARPSYNC.COLLECTIVE R2, `(.L_x_75) ;  /* 0x0000000002087348 */ /* 0x000fea0003c00000 */
[----:B------:R0:W1:Y:S02]  /*3630*/  SHFL.DOWN P1, R26, R27, R4, R3 ;  /* 0x080000041b1a7389 */ /* 0x0000640000020003 */
[----:B01----:R-:W-:Y:S05]  /*3640*/  ENDCOLLECTIVE ;  /* 0x000000000000791b */ /* 0x003fea0003800000 */
.L_x_75:
[----:B------:R-:W-:Y:S01]  /*3650*/  IMAD.MOV.U32 R4, RZ, RZ, 0x4 ;  /* 0x00000004ff047424 */ /* 0x000fe200078e00ff */
[----:B------:R-:W-:-:S06]  /*3660*/  MOV R18, R26 ;  /* 0x0000001a00127202 */ /* 0x000fcc0000000f00 */
[----:B------:R-:W-:-:S10]  /*3670*/  DADD R18, R16, R18 ;  /* 0x0000000010127229 */ /* 0x000fd40000000012 */
[----:B------:R-:W-:-:S07]  /*3680*/  IMAD.MOV.U32 R27, RZ, RZ, R19 ;  /* 0x000000ffff1b7224 */ /* 0x000fce00078e0013 */
[----:B------:R-:W-:Y:S05]  /*3690*/  WARPSYNC.COLLECTIVE R2, `(.L_x_76) ;  /* 0x0000000002087348 */ /* 0x000fea0003c00000 */
[----:B------:R0:W1:Y:S02]  /*36a0*/  SHFL.DOWN P1, R26, R27, R4, R3 ;  /* 0x080000041b1a7389 */ /* 0x0000640000020003 */
[----:B01----:R-:W-:Y:S05]  /*36b0*/  ENDCOLLECTIVE ;  /* 0x000000000000791b */ /* 0x003fea0003800000 */
.L_x_76:
[----:B------:R-:W-:Y:S01]  /*36c0*/  IMAD.MOV.U32 R27, RZ, RZ, R18 ;  /* 0x000000ffff1b7224 */ /* 0x000fe200078e0012 */
[----:B------:R-:W-:-:S07]  /*36d0*/  MOV R21, R26 ;  /* 0x0000001a00157202 */ /* 0x000fce0000000f00 */
[----:B------:R-:W-:Y:S05]  /*36e0*/  WARPSYNC.COLLECTIVE R2, `(.L_x_77) ;  /* 0x0000000002087348 */ /* 0x000fea0003c00000 */
[----:B------:R0:W1:Y:S02]  /*36f0*/  SHFL.DOWN P1, R26, R27, R4, R3 ;  /* 0x080000041b1a7389 */ /* 0x0000640000020003 */
[----:B01----:R-:W-:Y:S05]  /*3700*/  ENDCOLLECTIVE ;  /* 0x000000000000791b */ /* 0x003fea0003800000 */
.L_x_77:
[----:B------:R-:W-:Y:S02]  /*3710*/  IMAD.MOV.U32 R4, RZ, RZ, 0x2 ;  /* 0x00000002ff047424 */ /* 0x000fe400078e00ff */
[----:B------:R-:W-:-:S06]  /*3720*/  IMAD.MOV.U32 R20, RZ, RZ, R26 ;  /* 0x000000ffff147224 */ /* 0x000fcc00078e001a */
[----:B------:R-:W-:-:S10]  /*3730*/  DADD R20, R18, R20 ;  /* 0x0000000012147229 */ /* 0x000fd40000000014 */
[----:B------:R-:W-:-:S07]  /*3740*/  MOV R27, R21 ;  /* 0x00000015001b7202 */ /* 0x000fce0000000f00 */
[----:B------:R-:W-:Y:S05]  /*3750*/  WARPSYNC.COLLECTIVE R2, `(.L_x_78) ;  /* 0x0000000002087348 */ /* 0x000fea0003c00000 */
[----:B------:R0:W1:Y:S02]  /*3760*/  SHFL.DOWN P1, R26, R27, R4, R3 ;  /* 0x080000041b1a7389 */ /* 0x0000640000020003 */
[----:B01----:R-:W-:Y:S05]  /*3770*/  ENDCOLLECTIVE ;  /* 0x000000000000791b */ /* 0x003fea0003800000 */
.L_x_78:
[----:B------:R-:W-:Y:S01]  /*3780*/  MOV R27, R20 ;  /* 0x00000014001b7202 */ /* 0x000fe20000000f00 */
[----:B------:R-:W-:-:S07]  /*3790*/  IMAD.MOV.U32 R15, RZ, RZ, R26 ;  /* 0x000000ffff0f7224 */ /* 0x000fce00078e001a */
[----:B------:R-:W-:Y:S05]  /*37a0*/  WARPSYNC.COLLECTIVE R2, `(.L_x_79) ;  /* 0x0000000002087348 */ /* 0x000fea0003c00000 */
[----:B------:R0:W1:Y:S02]  /*37b0*/  SHFL.DOWN P1, R26, R27, R4, R3 ;  /* 0x080000041b1a7389 */ /* 0x0000640000020003 */
[----:B01----:R-:W-:Y:S05]  /*37c0*/  ENDCOLLECTIVE ;  /* 0x000000000000791b */ /* 0x003fea0003800000 */
.L_x_79:
[----:B------:R-:W-:Y:S01]  /*37d0*/  MOV R4, 0x1 ;  /* 0x0000000100047802 */ /* 0x000fe20000000f00 */
[----:B------:R-:W-:-:S06]  /*37e0*/  IMAD.MOV.U32 R14, RZ, RZ, R26 ;  /* 0x000000ffff0e7224 */ /* 0x000fcc00078e001a */
[----:B------:R-:W-:-:S10]  /*37f0*/  DADD R14, R20, R14 ;  /* 0x00000000140e7229 */ /* 0x000fd4000000000e */
[----:B------:R-:W-:-:S07]  /*3800*/  IMAD.MOV.U32 R27, RZ, RZ, R15 ;  /* 0x000000ffff1b7224 */ /* 0x000fce00078e000f */
[----:B------:R-:W-:Y:S05]  /*3810*/  WARPSYNC.COLLECTIVE R2, `(.L_x_80) ;  /* 0x0000000002087348 */ /* 0x000fea0003c00000 */
[----:B------:R0:W1:Y:S02]  /*3820*/  SHFL.DOWN P1, R26, R27, R4, R3 ;  /* 0x080000041b1a7389 */ /* 0x0000640000020003 */
[----:B01----:R-:W-:Y:S05]  /*3830*/  ENDCOLLECTIVE ;  /* 0x000000000000791b */ /* 0x003fea0003800000 */
.L_x_80:
[----:B------:R-:W-:Y:S02]  /*3840*/  IMAD.MOV.U32 R27, RZ, RZ, R14 ;  /* 0x000000ffff1b7224 */ /* 0x000fe400078e000e */
[----:B------:R-:W-:-:S07]  /*3850*/  IMAD.MOV.U32 R0, RZ, RZ, R26 ;  /* 0x000000ffff007224 */ /* 0x000fce00078e001a */
[----:B------:R-:W-:Y:S05]  /*3860*/  WARPSYNC.COLLECTIVE R2, `(.L_x_81) ;  /* 0x0000000002087348 */ /* 0x000fea0003c00000 */
[----:B------:R0:W1:Y:S02]  /*3870*/  SHFL.DOWN P1, R26, R27, R4, R3 ;  /* 0x080000041b1a7389 */ /* 0x0000640000020003 */
[----:B01----:R-:W-:Y:S05]  /*3880*/  ENDCOLLECTIVE ;  /* 0x000000000000791b */ /* 0x003fea0003800000 */
.L_x_81:
[----:B------:R-:W-:Y:S05]  /*3890*/  BRA `(.L_x_82) ;  /* 0xffffffd000fc7947 */ /* 0x000fea000383ffff */
.L_x_36:
[----:B--2---:R-:W-:Y:S01]  /*38a0*/  MOV R27, R19 ;  /* 0x00000013001b7202 */ /* 0x004fe20000000f00 */
[----:B------:R-:W-:Y:S01]  /*38b0*/  IMAD.MOV.U32 R4, RZ, RZ, 0x10 ;  /* 0x00000010ff047424 */ /* 0x000fe200078e00ff */
[----:B0-----:R-:W-:Y:S01]  /*38c0*/  MOV R2, 0xffffffff ;  /* 0xffffffff00027802 */ /* 0x001fe20000000f00 */
[----:B------:R-:W-:-:S07]  /*38d0*/  IMAD.MOV.U32 R3, RZ, RZ, 0x1f ;  /* 0x0000001fff037424 */ /* 0x000fce00078e00ff */
[----:B-1-3--:R-:W-:Y:S05]  /*38e0*/  WARPSYNC.COLLECTIVE R2, `(.L_x_83) ;  /* 0x0000000002087348 */ /* 0x00afea0003c00000 */
[----:B------:R0:W2:Y:S02]  /*38f0*/  SHFL.DOWN P1, R26, R27, R4, R3 ;  /* 0x080000041b1a7389 */ /* 0x0000a40000020003 */
[----:B0123--:R-:W-:Y:S05]  /*3900*/  ENDCOLLECTIVE ;  /* 0x000000000000791b */ /* 0x00ffea0003800000 */
.L_x_83:
[----:B------:R-:W-:Y:S02]  /*3910*/  IMAD.MOV.U32 R27, RZ, RZ, R18 ;  /* 0x000000ffff1b7224 */ /* 0x000fe400078e0012 */
[----:B------:R-:W-:-:S07]  /*3920*/  IMAD.MOV.U32 R21, RZ, RZ, R26 ;  /* 0x000000ffff157224 */ /* 0x000fce00078e001a */
[----:B------:R-:W-:Y:S05]  /*3930*/  WARPSYNC.COLLECTIVE R2, `(.L_x_84) ;  /* 0x0000000002087348 */ /* 0x000fea0003c00000 */
[----:B------:R0:W1:Y:S02]  /*3940*/  SHFL.DOWN P1, R26, R27, R4, R3 ;  /* 0x080000041b1a7389 */ /* 0x0000640000020003 */
[----:B01----:R-:W-:Y:S05]  /*3950*/  ENDCOLLECTIVE ;  /* 0x000000000000791b */ /* 0x003fea0003800000 */
.L_x_84:
[----:B------:R-:W-:Y:S01]  /*3960*/  IMAD.MOV.U32 R4, RZ, RZ, 0x8 ;  /* 0x00000008ff047424 */ /* 0x000fe200078e00ff */
[----:B------:R-:W-:-:S06]  /*3970*/  MOV R20, R26 ;  /* 0x0000001a00147202 */ /* 0x000fcc0000000f00 */
[----:B------:R-:W-:-:S10]  /*3980*/  DADD R20, R18, R20 ;  /* 0x0000000012147229 */ /* 0x000fd40000000014 */
[----:B------:R-:W-:-:S07]  /*3990*/  IMAD.MOV.U32 R27, RZ, RZ, R21 ;  /* 0x000000ffff1b7224 */ /* 0x000fce00078e0015 */
[----:B------:R-:W-:Y:S05]  /*39a0*/  WARPSYNC.COLLECTIVE R2, `(.L_x_85) ;  /* 0x0000000002087348 */ /* 0x000fea0003c00000 */
[----:B------:R0:W1:Y:S02]  /*39b0*/  SHFL.DOWN P1, R26, R27, R4, R3 ;  /* 0x080000041b1a7389 */ /* 0x0000640000020003 */
[----:B01----:R-:W-:Y:S05]  /*39c0*/  ENDCOLLECTIVE ;  /* 0x000000000000791b */ /* 0x003fea0003800000 */
.L_x_85:
[----:B------:R-:W-:Y:S01]  /*39d0*/  IMAD.MOV.U32 R27, RZ, RZ, R20 ;  /* 0x000000ffff1b7224 */ /* 0x000fe200078e0014 */
[----:B------:R-:W-:-:S07]  /*39e0*/  MOV R23, R26 ;  /* 0x0000001a00177202 */ /* 0x000fce0000000f00 */
[----:B------:R-:W-:Y:S05]  /*39f0*/  WARPSYNC.COLLECTIVE R2, `(.L_x_86) ;  /* 0x0000000002087348 */ /* 0x000fea0003c00000 */
[----:B------:R0:W1:Y:S02]  /*3a00*/  SHFL.DOWN P1, R26, R27, R4, R3 ;  /* 0x080000041b1a7389 */ /* 0x0000640000020003 */
[----:B01----:R-:W-:Y:S05]  /*3a10*/  ENDCOLLECTIVE ;  /* 0x000000000000791b */ /* 0x003fea0003800000 */
.L_x_86:
[----:B------:R-:W-:Y:S02]  /*3a20*/  IMAD.MOV.U32 R4, RZ, RZ, 0x4 ;  /* 0x00000004ff047424 */ /* 0x000fe400078e00ff */
[----:B------:R-:W-:-:S06]  /*3a30*/  IMAD.MOV.U32 R22, RZ, RZ, R26 ;  /* 0x000000ffff167224 */ /* 0x000fcc00078e001a */
[----:B------:R-:W-:-:S10]  /*3a40*/  DADD R22, R20, R22 ;  /* 0x0000000014167229 */ /* 0x000fd40000000016 */
[----:B------:R-:W-:-:S07]  /*3a50*/  MOV R27, R23 ;  /* 0x00000017001b7202 */ /* 0x000fce0000000f00 */
[----:B------:R-:W-:Y:S05]  /*3a60*/  WARPSYNC.COLLECTIVE R2, `(.L_x_87) ;  /* 0x0000000002087348 */ /* 0x000fea0003c00000 */
[----:B------:R0:W1:Y:S02]  /*3a70*/  SHFL.DOWN P1, R26, R27, R4, R3 ;  /* 0x080000041b1a7389 */ /* 0x0000640000020003 */
[----:B01----:R-:W-:Y:S05]  /*3a80*/  ENDCOLLECTIVE ;  /* 0x000000000000791b */ /* 0x003fea0003800000 */
.L_x_87:
[----:B------:R-:W-:Y:S01]  /*3a90*/  MOV R27, R22 ;  /* 0x00000016001b7202 */ /* 0x000fe20000000f00 */
[----:B------:R-:W-:-:S07]  /*3aa0*/  IMAD.MOV.U32 R25, RZ, RZ, R26 ;  /* 0x000000ffff197224 */ /* 0x000fce00078e001a */
[----:B------:R-:W-:Y:S05]  /*3ab0*/  WARPSYNC.COLLECTIVE R2, `(.L_x_88) ;  /* 0x0000000002087348 */ /* 0x000fea0003c00000 */
[----:B------:R0:W1:Y:S02]  /*3ac0*/  SHFL.DOWN P1, R26, R27, R4, R3 ;  /* 0x080000041b1a7389 */ /* 0x0000640000020003 */
[----:B01----:R-:W-:Y:S05]  /*3ad0*/  ENDCOLLECTIVE ;  /* 0x000000000000791b */ /* 0x003fea0003800000 */
.L_x_88:
[----:B------:R-:W-:Y:S01]  /*3ae0*/  MOV R4, 0x2 ;  /* 0x0000000200047802 */ /* 0x000fe20000000f00 */
[----:B------:R-:W-:-:S06]  /*3af0*/  IMAD.MOV.U32 R24, RZ, RZ, R26 ;  /* 0x000000ffff187224 */ /* 0x000fcc00078e001a */
[----:B------:R-:W-:-:S10]  /*3b00*/  DADD R24, R22, R24 ;  /* 0x0000000016187229 */ /* 0x000fd40000000018 */
[----:B------:R-:W-:-:S07]  /*3b10*/  IMAD.MOV.U32 R27, RZ, RZ, R25 ;  /* 0x000000ffff1b7224 */ /* 0x000fce00078e0019 */
[----:B------:R-:W-:Y:S05]  /*3b20*/  WARPSYNC.COLLECTIVE R2, `(.L_x_89) ;  /* 0x0000000002087348 */ /* 0x000fea0003c00000 */
[----:B------:R0:W1:Y:S02]  /*3b30*/  SHFL.DOWN P1, R26, R27, R4, R3 ;  /* 0x080000041b1a7389 */ /* 0x0000640000020003 */
[----:B01----:R-:W-:Y:S05]  /*3b40*/  ENDCOLLECTIVE ;  /* 0x000000000000791b */ /* 0x003fea0003800000 */
.L_x_89:
[----:B------:R-:W-:Y:S02]  /*3b50*/  IMAD.MOV.U32 R27, RZ, RZ, R24 ;  /* 0x000000ffff1b7224 */ /* 0x000fe400078e0018 */
[----:B------:R-:W-:-:S07]  /*3b60*/  IMAD.MOV.U32 R19, RZ, RZ, R26 ;  /* 0x000000ffff137224 */ /* 0x000fce00078e001a */
[----:B------:R-:W-:Y:S05]  /*3b70*/  WARPSYNC.COLLECTIVE R2, `(.L_x_90) ;  /* 0x0000000002087348 */ /* 0x000fea0003c00000 */
[----:B------:R0:W1:Y:S02]  /*3b80*/  SHFL.DOWN P1, R26, R27, R4, R3 ;  /* 0x080000041b1a7389 */ /* 0x0000640000020003 */
[----:B01----:R-:W-:Y:S05]  /*3b90*/  ENDCOLLECTIVE ;  /* 0x000000000000791b */ /* 0x003fea0003800000 */
.L_x_90:
[----:B------:R-:W-:Y:S01]  /*3ba0*/  IMAD.MOV.U32 R4, RZ, RZ, 0x1 ;  /* 0x00000001ff047424 */ /* 0x000fe200078e00ff */
[----:B------:R-:W-:-:S06]  /*3bb0*/  MOV R18, R26 ;  /* 0x0000001a00127202 */ /* 0x000fcc0000000f00 */
[----:B------:R-:W-:-:S10]  /*3bc0*/  DADD R18, R24, R18 ;  /* 0x0000000018127229 */ /* 0x000fd40000000012 */
[----:B------:R-:W-:-:S07]  /*3bd0*/  IMAD.MOV.U32 R27, RZ, RZ, R19 ;  /* 0x000000ffff1b7224 */ /* 0x000fce00078e0013 */
[----:B------:R-:W-:Y:S05]  /*3be0*/  WARPSYNC.COLLECTIVE R2, `(.L_x_91) ;  /* 0x0000000002087348 */ /* 0x000fea0003c00000 */
[----:B------:R0:W1:Y:S02]  /*3bf0*/  SHFL.DOWN P1, R26, R27, R4, R3 ;  /* 0x080000041b1a7389 */ /* 0x0000640000020003 */
[----:B01----:R-:W-:Y:S05]  /*3c00*/  ENDCOLLECTIVE ;  /* 0x000000000000791b */ /* 0x003fea0003800000 */
.L_x_91:
[----:B------:R-:W-:Y:S01]  /*3c10*/  IMAD.MOV.U32 R27, RZ, RZ, R18 ;  /* 0x000000ffff1b7224 */ /* 0x000fe200078e0012 */
[----:B------:R-:W-:-:S07]  /*3c20*/  MOV R20, R26 ;  /* 0x0000001a00147202 */ /* 0x000fce0000000f00 */
[----:B------:R-:W-:Y:S05]  /*3c30*/  WARPSYNC.COLLECTIVE R2, `(.L_x_92) ;  /* 0x0000000002087348 */ /* 0x000fea0003c00000 */
[----:B------:R0:W1:Y:S02]  /*3c40*/  SHFL.DOWN P1, R26, R27, R4, R3 ;  /* 0x080000041b1a7389 */ /* 0x0000640000020003 */
[----:B01----:R-:W-:Y:S05]  /*3c50*/  ENDCOLLECTIVE ;  /* 0x000000000000791b */ /* 0x003fea0003800000 */
.L_x_92:
[----:B------:R-:W-:Y:S05]  /*3c60*/  BRA `(.L_x_93) ;  /* 0xffffffdc003c7947 */ /* 0x000fea000383ffff */
.L_x_53:
[----:B------:R-:W-:Y:S02]  /*3c70*/  HFMA2 R4, -RZ, RZ, 0, 9.5367431640625e-07 ;  /* 0x00000010ff047431 */ /* 0x000fe400000001ff */
[----:B--2---:R-:W-:Y:S02]  /*3c80*/  IMAD.MOV.U32 R27, RZ, RZ, R25 ;  /* 0x000000ffff1b7224 */ /* 0x004fe400078e0019 */
[----:B0-----:R-:W-:Y:S02]  /*3c90*/  IMAD.MOV.U32 R3, RZ, RZ, 0x1f ;  /* 0x0000001fff037424 */ /* 0x001fe400078e00ff */
[----:B------:R-:W-:-:S07]  /*3ca0*/  IMAD.MOV.U32 R2, RZ, RZ, -0x1 ;  /* 0xffffffffff027424 */ /* 0x000fce00078e00ff */
[----:B-1-3--:R-:W-:Y:S05]  /*3cb0*/  WARPSYNC.COLLECTIVE R2, `(.L_x_94) ;  /* 0x0000000002087348 */ /* 0x00afea0003c00000 */
[----:B------:R0:W2:Y:S02]  /*3cc0*/  SHFL.DOWN P1, R26, R27, R4, R3 ;  /* 0x080000041b1a7389 */ /* 0x0000a40000020003 */
[----:B0123--:R-:W-:Y:S05]  /*3cd0*/  ENDCOLLECTIVE ;  /* 0x000000000000791b */ /* 0x00ffea0003800000 */
.L_x_94:
[----:B------:R-:W-:Y:S01]  /*3ce0*/  IMAD.MOV.U32 R27, RZ, RZ, R24 ;  /* 0x000000ffff1b7224 */ /* 0x000fe200078e0018 */
[----:B------:R-:W-:-:S07]  /*3cf0*/  MOV R19, R26 ;  /* 0x0000001a00137202 */ /* 0x000fce0000000f00 */
[----:B------:R-:W-:Y:S05]  /*3d00*/  WARPSYNC.COLLECTIVE R2, `(.L_x_95) ;  /* 0x0000000002087348 */ /* 0x000fea0003c00000 */
[----:B------:R0:W1:Y:S02]  /*3d10*/  SHFL.DOWN P1, R26, R27, R4, R3 ;  /* 0x080000041b1a7389 */ /* 0x0000640000020003 */
[----:B01----:R-:W-:Y:S05]  /*3d20*/  ENDCOLLECTIVE ;  /* 0x000000000000791b */ /* 0x003fea0003800000 */
.L_x_95:
[----:B------:R-:W-:Y:S02]  /*3d30*/  IMAD.MOV.U32 R4, RZ, RZ, 0x8 ;  /* 0x00000008ff047424 */ /* 0x000fe400078e00ff */
[----:B------:R-:W-:-:S06]  /*3d40*/  IMAD.MOV.U32 R18, RZ, RZ, R26 ;  /* 0x000000ffff127224 */ /* 0x000fcc00078e001a */
[----:B------:R-:W-:-:S10]  /*3d50*/  DADD R18, R24, R18 ;  /* 0x0000000018127229 */ /* 0x000fd40000000012 */
[----:B------:R-:W-:-:S07]  /*3d60*/  MOV R27, R19 ;  /* 0x00000013001b7202 */ /* 0x000fce0000000f00 */
[----:B------:R-:W-:Y:S05]  /*3d70*/  WARPSYNC.COLLECTIVE R2, `(.L_x_96) ;  /* 0x0000000002087348 */ /* 0x000fea0003c00000 */
[----:B------:R0:W1:Y:S02]  /*3d80*/  SHFL.DOWN P1, R26, R27, R4, R3 ;  /* 0x080000041b1a7389 */ /* 0x0000640000020003 */
[----:B01----:R-:W-:Y:S05]  /*3d90*/  ENDCOLLECTIVE ;  /* 0x000000000000791b */ /* 0x003fea0003800000 */
.L_x_96:
[----:B------:R-:W-:Y:S01]  /*3da0*/  MOV R27, R18 ;  /* 0x00000012001b7202 */ /* 0x000fe20000000f00 */
[----:B------:R-:W-:-:S07]  /*3db0*/  IMAD.MOV.U32 R21, RZ, RZ, R26 ;  /* 0x000000ffff157224 */ /* 0x000fce00078e001a */
[----:B------:R-:W-:Y:S05]  /*3dc0*/  WARPSYNC.COLLECTIVE R2, `(.L_x_97) ;  /* 0x0000000002087348 */ /* 0x000fea0003c00000 */
[----:B------:R0:W1:Y:S02]  /*3dd0*/  SHFL.DOWN P1, R26, R27, R4, R3 ;  /* 0x080000041b1a7389 */ /* 0x0000640000020003 */
[----:B01----:R-:W-:Y:S05]  /*3de0*/  ENDCOLLECTIVE ;  /* 0x000000000000791b */ /* 0x003fea0003800000 */
.L_x_97:
[----:B------:R-:W-:Y:S01]  /*3df0*/  MOV R4, 0x4 ;  /* 0x0000000400047802 */ /* 0x000fe20000000f00 */
[----:B------:R-:W-:-:S06]  /*3e00*/  IMAD.MOV.U32 R20, RZ, RZ, R26 ;  /* 0x000000ffff147224 */ /* 0x000fcc00078e001a */
[----:B------:R-:W-:-:S10]  /*3e10*/  DADD R20, R18, R20 ;  /* 0x0000000012147229 */ /* 0x000fd40000000014 */
[----:B------:R-:W-:-:S07]  /*3e20*/  IMAD.MOV.U32 R27, RZ, RZ, R21 ;  /* 0x000000ffff1b7224 */ /* 0x000fce00078e0015 */
[----:B------:R-:W-:Y:S05]  /*3e30*/  WARPSYNC.COLLECTIVE R2, `(.L_x_98) ;  /* 0x0000000002087348 */ /* 0x000fea0003c00000 */
[----:B------:R0:W1:Y:S02]  /*3e40*/  SHFL.DOWN P1, R26, R27, R4, R3 ;  /* 0x080000041b1a7389 */ /* 0x0000640000020003 */
[----:B01----:R-:W-:Y:S05]  /*3e50*/  ENDCOLLECTIVE ;  /* 0x000000000000791b */ /* 0x003fea0003800000 */
.L_x_98:
[----:B------:R-:W-:Y:S02]  /*3e60*/  IMAD.MOV.U32 R27, RZ, RZ, R20 ;  /* 0x000000ffff1b7224 */ /* 0x000fe400078e0014 */
[----:B------:R-:W-:-:S07]  /*3e70*/  IMAD.MOV.U32 R23, RZ, RZ, R26 ;  /* 0x000000ffff177224 */ /* 0x000fce00078e001a */
[----:B------:R-:W-:Y:S05]  /*3e80*/  WARPSYNC.COLLECTIVE R2, `(.L_x_99) ;  /* 0x0000000002087348 */ /* 0x000fea0003c00000 */
[----:B------:R0:W1:Y:S02]  /*3e90*/  SHFL.DOWN P1, R26, R27, R4, R3 ;  /* 0x080000041b1a7389 */ /* 0x0000640000020003 */
[----:B01----:R-:W-:Y:S05]  /*3ea0*/  ENDCOLLECTIVE ;  /* 0x000000000000791b */ /* 0x003fea0003800000 */
.L_x_99:
[----:B------:R-:W-:Y:S01]  /*3eb0*/  IMAD.MOV.U32 R4, RZ, RZ, 0x2 ;  /* 0x00000002ff047424 */ /* 0x000fe200078e00ff */
[----:B------:R-:W-:-:S06]  /*3ec0*/  MOV R22, R26 ;  /* 0x0000001a00167202 */ /* 0x000fcc0000000f00 */
[----:B------:R-:W-:-:S10]  /*3ed0*/  DADD R22, R20, R22 ;  /* 0x0000000014167229 */ /* 0x000fd40000000016 */
[----:B------:R-:W-:-:S07]  /*3ee0*/  IMAD.MOV.U32 R27, RZ, RZ, R23 ;  /* 0x000000ffff1b7224 */ /* 0x000fce00078e0017 */
[----:B------:R-:W-:Y:S05]  /*3ef0*/  WARPSYNC.COLLECTIVE R2, `(.L_x_100) ;  /* 0x0000000002087348 */ /* 0x000fea0003c00000 */
[----:B------:R0:W1:Y:S02]  /*3f00*/  SHFL.DOWN P1, R26, R27, R4, R3 ;  /* 0x080000041b1a7389 */ /* 0x0000640000020003 */
[----:B01----:R-:W-:Y:S05]  /*3f10*/  ENDCOLLECTIVE ;  /* 0x000000000000791b */ /* 0x003fea0003800000 */
.L_x_100:
[----:B------:R-:W-:Y:S01]  /*3f20*/  IMAD.MOV.U32 R27, RZ, RZ, R22 ;  /* 0x000000ffff1b7224 */ /* 0x000fe200078e0016 */
[----:B------:R-:W-:-:S07]  /*3f30*/  MOV R25, R26 ;  /* 0x0000001a00197202 */ /* 0x000fce0000000f00 */
[----:B------:R-:W-:Y:S05]  /*3f40*/  WARPSYNC.COLLECTIVE R2, `(.L_x_101) ;  /* 0x0000000002087348 */ /* 0x000fea0003c00000 */
[----:B------:R0:W1:Y:S02]  /*3f50*/  SHFL.DOWN P1, R26, R27, R4, R3 ;  /* 0x080000041b1a7389 */ /* 0x0000640000020003 */
[----:B01----:R-:W-:Y:S05]  /*3f60*/  ENDCOLLECTIVE ;  /* 0x000000000000791b */ /* 0x003fea0003800000 */
.L_x_101:
[----:B------:R-:W-:Y:S02]  /*3f70*/  IMAD.MOV.U32 R4, RZ, RZ, 0x1 ;  /* 0x00000001ff047424 */ /* 0x000fe400078e00ff */
[----:B------:R-:W-:-:S06]  /*3f80*/  IMAD.MOV.U32 R24, RZ, RZ, R26 ;  /* 0x000000ffff187224 */ /* 0x000fcc00078e001a */
[----:B------:R-:W-:-:S10]  /*3f90*/  DADD R24, R22, R24 ;  /* 0x0000000016187229 */ /* 0x000fd40000000018 */
[----:B------:R-:W-:-:S07]  /*3fa0*/  MOV R27, R25 ;  /* 0x00000019001b7202 */ /* 0x000fce0000000f00 */
[----:B------:R-:W-:Y:S05]  /*3fb0*/  WARPSYNC.COLLECTIVE R2, `(.L_x_102) ;  /* 0x0000000002087348 */ /* 0x000fea0003c00000 */
[----:B------:R0:W1:Y:S02]  /*3fc0*/  SHFL.DOWN P1, R26, R27, R4, R3 ;  /* 0x080000041b1a7389 */ /* 0x0000640000020003 */
[----:B01----:R-:W-:Y:S05]  /*3fd0*/  ENDCOLLECTIVE ;  /* 0x000000000000791b */ /* 0x003fea0003800000 */
.L_x_102:
[----:B------:R-:W-:Y:S01]  /*3fe0*/  MOV R27, R24 ;  /* 0x00000018001b7202 */ /* 0x000fe20000000f00 */
[----:B------:R-:W-:-:S07]  /*3ff0*/  IMAD.MOV.U32 R18, RZ, RZ, R26 ;  /* 0x000000ffff127224 */ /* 0x000fce00078e001a */
[----:B------:R-:W-:Y:S05]  /*4000*/  WARPSYNC.COLLECTIVE R2, `(.L_x_103) ;  /* 0x0000000002087348 */ /* 0x000fea0003c00000 */
[----:B------:R0:W1:Y:S02]  /*4010*/  SHFL.DOWN P1, R26, R27, R4, R3 ;  /* 0x080000041b1a7389 */ /* 0x0000640000020003 */
[----:B01----:R-:W-:Y:S05]  /*4020*/  ENDCOLLECTIVE ;  /* 0x000000000000791b */ /* 0x003fea0003800000 */
.L_x_103:
[----:B------:R-:W-:Y:S05]  /*4030*/  BRA `(.L_x_104) ;  /* 0xffffffe4008c7947 */ /* 0x000fea000383ffff */
.L_x_69:
[----:B------:R-:W-:Y:S02]  /*4040*/  HFMA2 R3, -RZ, RZ, 0, 1.847743988037109375e-06 ;  /* 0x0000001fff037431 */ /* 0x000fe400000001ff */
[----:B0-----:R-:W-:Y:S02]  /*4050*/  IMAD.MOV.U32 R27, RZ, RZ, R15 ;  /* 0x000000ffff1b7224 */ /* 0x001fe400078e000f */
[----:B------:R-:W-:Y:S02]  /*4060*/  IMAD.MOV.U32 R4, RZ, RZ, 0x10 ;  /* 0x00000010ff047424 */ /* 0x000fe400078e00ff */
[----:B------:R-:W-:-:S07]  /*4070*/  IMAD.MOV.U32 R2, RZ, RZ, -0x1 ;  /* 0xffffffffff027424 */ /* 0x000fce00078e00ff */
[----:B-1234-:R-:W-:Y:S05]  /*4080*/  WARPSYNC.COLLECTIVE R2, `(.L_x_105) ;  /* 0x0000000002087348 */ /* 0x01efea0003c00000 */
[----:B------:R0:W0:Y:S02]  /*4090*/  SHFL.DOWN P1, R26, R27, R4, R3 ;  /* 0x080000041b1a7389 */ /* 0x0000240000020003 */
[----:B01234-:R-:W-:Y:S05]  /*40a0*/  ENDCOLLECTIVE ;  /* 0x000000000000791b */ /* 0x01ffea0003800000 */
.L_x_105:
[----:B------:R-:W-:Y:S01]  /*40b0*/  MOV R27, R14 ;  /* 0x0000000e001b7202 */ /* 0x000fe20000000f00 */
[----:B------:R-:W-:-:S07]  /*40c0*/  IMAD.MOV.U32 R17, RZ, RZ, R26 ;  /* 0x000000ffff117224 */ /* 0x000fce00078e001a */
[----:B------:R-:W-:Y:S05]  /*40d0*/  WARPSYNC.COLLECTIVE R2, `(.L_x_106) ;  /* 0x0000000002087348 */ /* 0x000fea0003c00000 */
[----:B------:R0:W1:Y:S02]  /*40e0*/  SHFL.DOWN P1, R26, R27, R4, R3 ;  /* 0x080000041b1a7389 */ /* 0x0000640000020003 */
[----:B01----:R-:W-:Y:S05]  /*40f0*/  ENDCOLLECTIVE ;  /* 0x000000000000791b */ /* 0x003fea0003800000 */
.L_x_106:
[----:B------:R-:W-:Y:S01]  /*4100*/  MOV R4, 0x8 ;  /* 0x0000000800047802 */ /* 0x000fe20000000f00 */
[----:B------:R-:W-:-:S06]  /*4110*/  IMAD.MOV.U32 R16, RZ, RZ, R26 ;  /* 0x000000ffff107224 */ /* 0x000fcc00078e001a */
[----:B------:R-:W-:-:S10]  /*4120*/  DADD R16, R14, R16 ;  /* 0x000000000e107229 */ /* 0x000fd40000000010 */
[----:B------:R-:W-:-:S07]  /*4130*/  IMAD.MOV.U32 R27, RZ, RZ, R17 ;  /* 0x000000ffff1b7224 */ /* 0x000fce00078e0011 */
[----:B------:R-:W-:Y:S05]  /*4140*/  WARPSYNC.COLLECTIVE R2, `(.L_x_107) ;  /* 0x0000000002087348 */ /* 0x000fea0003c00000 */
[----:B------:R0:W1:Y:S02]  /*4150*/  SHFL.DOWN P1, R26, R27, R4, R3 ;  /* 0x080000041b1a7389 */ /* 0x0000640000020003 */
[----:B01----:R-:W-:Y:S05]  /*4160*/  ENDCOLLECTIVE ;  /* 0x000000000000791b */ /* 0x003fea0003800000 */
.L_x_107:
[----:B------:R-:W-:Y:S02]  /*4170*/  IMAD.MOV.U32 R27, RZ, RZ, R16 ;  /* 0x000000ffff1b7224 */ /* 0x000fe400078e0010 */
[----:B------:R-:W-:-:S07]  /*4180*/  IMAD.MOV.U32 R19, RZ, RZ, R26 ;  /* 0x000000ffff137224 */ /* 0x000fce00078e001a */
[----:B------:R-:W-:Y:S05]  /*4190*/  WARPSYNC.COLLECTIVE R2, `(.L_x_108) ;  /* 0x0000000002087348 */ /* 0x000fea0003c00000 */
[----:B------:R0:W1:Y:S02]  /*41a0*/  SHFL.DOWN P1, R26, R27, R4, R3 ;  /* 0x080000041b1a7389 */ /* 0x0000640000020003 */
[----:B01----:R-:W-:Y:S05]  /*41b0*/  ENDCOLLECTIVE ;  /* 0x000000000000791b */ /* 0x003fea0003800000 */
.L_x_108:
[----:B------:R-:W-:Y:S01]  /*41c0*/  IMAD.MOV.U32 R4, RZ, RZ, 0x4 ;  /* 0x00000004ff047424 */ /* 0x000fe200078e00ff */
[----:B------:R-:W-:-:S06]  /*41d0*/  MOV R18, R26 ;  /* 0x0000001a00127202 */ /* 0x000fcc0000000f00 */
[----:B------:R-:W-:-:S10]  /*41e0*/  DADD R18, R16, R18 ;  /* 0x0000000010127229 */ /* 0x000fd40000000012 */
[----:B------:R-:W-:-:S07]  /*41f0*/  IMAD.MOV.U32 R27, RZ, RZ, R19 ;  /* 0x000000ffff1b7224 */ /* 0x000fce00078e0013 */
[----:B------:R-:W-:Y:S05]  /*4200*/  WARPSYNC.COLLECTIVE R2, `(.L_x_109) ;  /* 0x0000000002087348 */ /* 0x000fea0003c00000 */
[----:B------:R0:W1:Y:S02]  /*4210*/  SHFL.DOWN P1, R26, R27, R4, R3 ;  /* 0x080000041b1a7389 */ /* 0x0000640000020003 */
[----:B01----:R-:W-:Y:S05]  /*4220*/  ENDCOLLECTIVE ;  /* 0x000000000000791b */ /* 0x003fea0003800000 */
.L_x_109:
[----:B------:R-:W-:Y:S01]  /*4230*/  IMAD.MOV.U32 R27, RZ, RZ, R18 ;  /* 0x000000ffff1b7224 */ /* 0x000fe200078e0012 */
[----:B------:R-:W-:-:S07]  /*4240*/  MOV R21, R26 ;  /* 0x0000001a00157202 */ /* 0x000fce0000000f00 */
[----:B------:R-:W-:Y:S05]  /*4250*/  WARPSYNC.COLLECTIVE R2, `(.L_x_110) ;  /* 0x0000000002087348 */ /* 0x000fea0003c00000 */
[----:B------:R0:W1:Y:S02]  /*4260*/  SHFL.DOWN P1, R26, R27, R4, R3 ;  /* 0x080000041b1a7389 */ /* 0x0000640000020003 */
[----:B01----:R-:W-:Y:S05]  /*4270*/  ENDCOLLECTIVE ;  /* 0x000000000000791b */ /* 0x003fea0003800000 */
.L_x_110:
[----:B------:R-:W-:Y:S02]  /*4280*/  IMAD.MOV.U32 R4, RZ, RZ, 0x2 ;  /* 0x00000002ff047424 */ /* 0x000fe400078e00ff */
[----:B------:R-:W-:-:S06]  /*4290*/  IMAD.MOV.U32 R20, RZ, RZ, R26 ;  /* 0x000000ffff147224 */ /* 0x000fcc00078e001a */
[----:B------:R-:W-:-:S10]  /*42a0*/  DADD R20, R18, R20 ;  /* 0x0000000012147229 */ /* 0x000fd40000000014 */
[----:B------:R-:W-:-:S07]  /*42b0*/  MOV R27, R21 ;  /* 0x00000015001b7202 */ /* 0x000fce0000000f00 */
[----:B------:R-:W-:Y:S05]  /*42c0*/  WARPSYNC.COLLECTIVE R2, `(.L_x_111) ;  /* 0x0000000002087348 */ /* 0x000fea0003c00000 */
[----:B------:R0:W1:Y:S02]  /*42d0*/  SHFL.DOWN P1, R26, R27, R4, R3 ;  /* 0x080000041b1a7389 */ /* 0x0000640000020003 */
[----:B01----:R-:W-:Y:S05]  /*42e0*/  ENDCOLLECTIVE ;  /* 0x000000000000791b */ /* 0x003fea0003800000 */
.L_x_111:
[----:B------:R-:W-:Y:S01]  /*42f0*/  MOV R27, R20 ;  /* 0x00000014001b7202 */ /* 0x000fe20000000f00 */
[----:B------:R-:W-:-:S07]  /*4300*/  IMAD.MOV.U32 R15, RZ, RZ, R26 ;  /* 0x000000ffff0f7224 */ /* 0x000fce00078e001a */
[----:B------:R-:W-:Y:S05]  /*4310*/  WARPSYNC.COLLECTIVE R2, `(.L_x_112) ;  /* 0x0000000002087348 */ /* 0x000fea0003c00000 */
[----:B------:R0:W1:Y:S02]  /*4320*/  SHFL.DOWN P1, R26, R27, R4, R3 ;  /* 0x080000041b1a7389 */ /* 0x0000640000020003 */
[----:B01----:R-:W-:Y:S05]  /*4330*/  ENDCOLLECTIVE ;  /* 0x000000000000791b */ /* 0x003fea0003800000 */
.L_x_112:
[----:B------:R-:W-:Y:S01]  /*4340*/  MOV R4, 0x1 ;  /* 0x0000000100047802 */ /* 0x000fe20000000f00 */
[----:B------:R-:W-:-:S06]  /*4350*/  IMAD.MOV.U32 R14, RZ, RZ, R26 ;  /* 0x000000ffff0e7224 */ /* 0x000fcc00078e001a */
[----:B------:R-:W-:-:S10]  /*4360*/  DADD R14, R20, R14 ;  /* 0x00000000140e7229 */ /* 0x000fd4000000000e */
[----:B------:R-:W-:-:S07]  /*4370*/  IMAD.MOV.U32 R27, RZ, RZ, R15 ;  /* 0x000000ffff1b7224 */ /* 0x000fce00078e000f */
[----:B------:R-:W-:Y:S05]  /*4380*/  WARPSYNC.COLLECTIVE R2, `(.L_x_113) ;  /* 0x0000000002087348 */ /* 0x000fea0003c00000 */
[----:B------:R0:W1:Y:S02]  /*4390*/  SHFL.DOWN P1, R26, R27, R4, R3 ;  /* 0x080000041b1a7389 */ /* 0x0000640000020003 */
[----:B01----:R-:W-:Y:S05]  /*43a0*/  ENDCOLLECTIVE ;  /* 0x000000000000791b */ /* 0x003fea0003800000 */
.L_x_113:
[----:B------:R-:W-:Y:S02]  /*43b0*/  IMAD.MOV.U32 R27, RZ, RZ, R14 ;  /* 0x000000ffff1b7224 */ /* 0x000fe400078e000e */
[----:B------:R-:W-:-:S07]  /*43c0*/  IMAD.MOV.U32 R16, RZ, RZ, R26 ;  /* 0x000000ffff107224 */ /* 0x000fce00078e001a */
[----:B------:R-:W-:Y:S05]  /*43d0*/  WARPSYNC.COLLECTIVE R2, `(.L_x_114) ;  /* 0x0000000002087348 */ /* 0x000fea0003c00000 */
[----:B------:R0:W1:Y:S02]  /*43e0*/  SHFL.DOWN P1, R26, R27, R4, R3 ;  /* 0x080000041b1a7389 */ /* 0x0000640000020003 */
[----:B01----:R-:W-:Y:S05]  /*43f0*/  ENDCOLLECTIVE ;  /* 0x000000000000791b */ /* 0x003fea0003800000 */
.L_x_114:
[----:B------:R-:W-:Y:S05]  /*4400*/  BRA `(.L_x_115) ;  /* 0xffffffec00d47947 */ /* 0x000fea000383ffff */
        .weak           $__internal_0_$__cuda_sm20_div_s64
        .type           $__internal_0_$__cuda_sm20_div_s64,@function
        .size           $__internal_0_$__cuda_sm20_div_s64,(.L_x_117 - $__internal_0_$__cuda_sm20_div_s64)
$__internal_0_$__cuda_sm20_div_s64:
[-C--:B------:R-:W-:Y:S02]  /*4410*/  IADD3 R19, P1, PT, RZ, -R12.reuse, RZ ;  /* 0x8000000cff137210 */ /* 0x080fe40007f3e0ff */
[----:B------:R-:W-:Y:S02]  /*4420*/  ISETP.GE.AND P0, PT, R13, RZ, PT ;  /* 0x000000ff0d00720c */ /* 0x000fe40003f06270 */
[-C--:B------:R-:W-:Y:S02]  /*4430*/  IADD3.X R22, PT, PT, RZ, ~R13.reuse, RZ, P1, !PT ;  /* 0x8000000dff167210 */ /* 0x080fe40000ffe4ff */
[----:B------:R-:W-:Y:S02]  /*4440*/  SEL R18, R19, R12, !P0 ;  /* 0x0000000c13127207 */ /* 0x000fe40004000000 */
[----:B------:R-:W-:Y:S02]  /*4450*/  SEL R19, R22, R13, !P0 ;  /* 0x0000000d16137207 */ /* 0x000fe40004000000 */
[----:B------:R-:W-:-:S02]  /*4460*/  ISETP.GE.AND P3, PT, R20, RZ, PT ;  /* 0x000000ff1400720c */ /* 0x000fc40003f66270 */
[----:B------:R-:W0:Y:S08]  /*4470*/  I2F.U64.RP R15, R18 ;  /* 0x00000012000f7312 */ /* 0x000e300000309000 */
[----:B0-----:R-:W0:Y:S02]  /*4480*/  MUFU.RCP R32, R15 ;  /* 0x0000000f00207308 */ /* 0x001e240000001000 */
[----:B0-----:R-:W-:-:S06]  /*4490*/  VIADD R32, R32, 0x1ffffffe ;  /* 0x1ffffffe20207836 */ /* 0x001fcc0000000000 */
[----:B------:R-:W0:Y:S02]  /*44a0*/  F2I.U64.TRUNC R32, R32 ;  /* 0x0000002000207311 */ /* 0x000e24000020d800 */
[----:B0-----:R-:W-:Y:S01]  /*44b0*/  IMAD.WIDE.U32 R22, R32, R18, RZ ;  /* 0x0000001220167225 */ /* 0x001fe200078e00ff */
[----:B------:R-:W-:-:S03]  /*44c0*/  MOV R27, R32 ;  /* 0x00000020001b7202 */ /* 0x000fc60000000f00 */
[----:B------:R-:W-:Y:S01]  /*44d0*/  IMAD R21, R32, R19, R23 ;  /* 0x0000001320157224 */ /* 0x000fe200078e0217 */
[----:B------:R-:W-:-:S03]  /*44e0*/  IADD3 R22, P0, PT, RZ, -R22, RZ ;  /* 0x80000016ff167210 */ /* 0x000fc60007f1e0ff */
[----:B------:R-:W-:Y:S02]  /*44f0*/  IMAD R21, R33, R18, R21 ;  /* 0x0000001221157224 */ /* 0x000fe400078e0215 */
[----:B------:R-:W-:-:S04]  /*4500*/  IMAD.HI.U32 R26, R32, R22, RZ ;  /* 0x00000016201a7227 */ /* 0x000fc800078e00ff */
[----:B------:R-:W-:-:S04]  /*4510*/  IMAD.X R21, RZ, RZ, ~R21, P0 ;  /* 0x000000ffff157224 */ /* 0x000fc800000e0e15 */
[----:B------:R-:W-:-:S04]  /*4520*/  IMAD.WIDE.U32 R26, P0, R32, R21, R26 ;  /* 0x00000015201a7225 */ /* 0x000fc8000780001a */
[C---:B------:R-:W-:Y:S02]  /*4530*/  IMAD R15, R33.reuse, R21, RZ ;  /* 0x00000015210f7224 */ /* 0x040fe400078e02ff */
[----:B------:R-:W-:-:S04]  /*4540*/  IMAD.HI.U32 R22, P1, R33, R22, R26 ;  /* 0x0000001621167227 */ /* 0x000fc8000782001a */
[----:B------:R-:W-:Y:S01]  /*4550*/  IMAD.HI.U32 R21, R33, R21, RZ ;  /* 0x0000001521157227 */ /* 0x000fe200078e00ff */
[----:B------:R-:W-:-:S03]  /*4560*/  IADD3 R27, P2, PT, R15, R22, RZ ;  /* 0x000000160f1b7210 */ /* 0x000fc60007f5e0ff */
[----:B------:R-:W-:Y:S01]  /*4570*/  IMAD.X R15, R21, 0x1, R33, P0 ;  /* 0x00000001150f7824 */ /* 0x000fe200000e0621 */
[----:B------:R-:W-:Y:S01]  /*4580*/  IADD3 R21, P4, PT, RZ, -R25, RZ ;  /* 0x80000019ff157210 */ /* 0x000fe20007f9e0ff */
[----:B------:R-:W-:-:S03]  /*4590*/  IMAD.WIDE.U32 R32, R27, R18, RZ ;  /* 0x000000121b207225 */ /* 0x000fc600078e00ff */
[----:B------:R-:W-:Y:S01]  /*45a0*/  IADD3.X R15, PT, PT, RZ, RZ, R15, P2, P1 ;  /* 0x000000ffff0f7210 */ /* 0x000fe200017e240f */
[----:B------:R-:W-:Y:S01]  /*45b0*/  IMAD R22, R27, R19, R33 ;  /* 0x000000131b167224 */ /* 0x000fe200078e0221 */
[----:B------:R-:W-:Y:S02]  /*45c0*/  IADD3 R24, P0, PT, RZ, -R32, RZ ;  /* 0x80000020ff187210 */ /* 0x000fe40007f1e0ff */
[----:B------:R-:W-:Y:S01]  /*45d0*/  SEL R21, R21, R25, !P3 ;  /* 0x0000001915157207 */ /* 0x000fe20005800000 */
[----:B------:R-:W-:Y:S02]  /*45e0*/  IMAD R22, R15, R18, R22 ;  /* 0x000000120f167224 */ /* 0x000fe400078e0216 */
[----:B------:R-:W-:-:S04]  /*45f0*/  IMAD.HI.U32 R26, R27, R24, RZ ;  /* 0x000000181b1a7227 */ /* 0x000fc800078e00ff */
[----:B------:R-:W-:-:S04]  /*4600*/  IMAD.X R22, RZ, RZ, ~R22, P0 ;  /* 0x000000ffff167224 */ /* 0x000fc800000e0e16 */
[----:B------:R-:W-:-:S04]  /*4610*/  IMAD.WIDE.U32 R26, P0, R27, R22, R26 ;  /* 0x000000161b1a7225 */ /* 0x000fc8000780001a */
[C---:B------:R-:W-:Y:S02]  /*4620*/  IMAD R23, R15.reuse, R22, RZ ;  /* 0x000000160f177224 */ /* 0x040fe400078e02ff */
[----:B------:R-:W-:-:S04]  /*4630*/  IMAD.HI.U32 R24, P1, R15, R24, R26 ;  /* 0x000000180f187227 */ /* 0x000fc8000782001a */
[----:B------:R-:W-:Y:S01]  /*4640*/  IMAD.HI.U32 R22, R15, R22, RZ ;  /* 0x000000160f167227 */ /* 0x000fe200078e00ff */
[----:B------:R-:W-:Y:S02]  /*4650*/  IADD3 R24, P2, PT, R23, R24, RZ ;  /* 0x0000001817187210 */ /* 0x000fe40007f5e0ff */
[-C--:B------:R-:W-:Y:S01]  /*4660*/  IADD3.X R23, PT, PT, RZ, ~R20.reuse, RZ, P4, !PT ;  /* 0x80000014ff177210 */ /* 0x080fe200027fe4ff */
[----:B------:R-:W-:Y:S02]  /*4670*/  IMAD.X R22, R22, 0x1, R15, P0 ;  /* 0x0000000116167824 */ /* 0x000fe400000e060f */
[----:B------:R-:W-:Y:S01]  /*4680*/  IMAD.HI.U32 R26, R24, R21, RZ ;  /* 0x00000015181a7227 */ /* 0x000fe200078e00ff */
[----:B------:R-:W-:Y:S02]  /*4690*/  SEL R23, R23, R20, !P3 ;  /* 0x0000001417177207 */ /* 0x000fe40005800000 */
[----:B------:R-:W-:Y:S01]  /*46a0*/  IADD3.X R22, PT, PT, RZ, RZ, R22, P2, P1 ;  /* 0x000000ffff167210 */ /* 0x000fe200017e2416 */
[----:B------:R-:W-:-:S02]  /*46b0*/  IMAD.MOV.U32 R27, RZ, RZ, RZ ;  /* 0x000000ffff1b7224 */ /* 0x000fc400078e00ff */
[----:B------:R-:W-:-:S04]  /*46c0*/  IMAD.WIDE.U32 R26, R24, R23, R26 ;  /* 0x00000017181a7225 */ /* 0x000fc800078e001a */
[C---:B------:R-:W-:Y:S02]  /*46d0*/  IMAD R15, R22.reuse, R23, RZ ;  /* 0x00000017160f7224 */ /* 0x040fe400078e02ff */
[----:B------:R-:W-:-:S04]  /*46e0*/  IMAD.HI.U32 R24, P0, R22, R21, R26 ;  /* 0x0000001516187227 */ /* 0x000fc8000780001a */
[----:B------:R-:W-:Y:S01]  /*46f0*/  IMAD.HI.U32 R22, R22, R23, RZ ;  /* 0x0000001716167227 */ /* 0x000fe200078e00ff */
[----:B------:R-:W-:-:S04]  /*4700*/  IADD3 R15, P1, PT, R15, R24, RZ ;  /* 0x000000180f0f7210 */ /* 0x000fc80007f3e0ff */
[----:B------:R-:W-:Y:S01]  /*4710*/  IADD3.X R22, PT, PT, R22, RZ, RZ, P0, !PT ;  /* 0x000000ff16167210 */ /* 0x000fe200007fe4ff */
[----:B------:R-:W-:-:S04]  /*4720*/  IMAD.WIDE.U32 R32, R15, R18, RZ ;  /* 0x000000120f207225 */ /* 0x000fc800078e00ff */
[----:B------:R-:W-:Y:S01]  /*4730*/  IMAD.X R27, RZ, RZ, R22, P1 ;  /* 0x000000ffff1b7224 */ /* 0x000fe200008e0616 */
[----:B------:R-:W-:Y:S01]  /*4740*/  IADD3 R21, P1, PT, -R32, R21, RZ ;  /* 0x0000001520157210 */ /* 0x000fe20007f3e1ff */
[C---:B------:R-:W-:Y:S02]  /*4750*/  IMAD R22, R15.reuse, R19, R33 ;  /* 0x000000130f167224 */ /* 0x040fe400078e0221 */
[----:B------:R-:W-:Y:S01]  /*4760*/  VIADD R26, R15, 0x1 ;  /* 0x000000010f1a7836 */ /* 0x000fe20000000000 */
[-C--:B------:R-:W-:Y:S01]  /*4770*/  ISETP.GE.U32.AND P0, PT, R21, R18.reuse, PT ;  /* 0x000000121500720c */ /* 0x080fe20003f06070 */
[----:B------:R-:W-:-:S04]  /*4780*/  IMAD R22, R27, R18, R22 ;  /* 0x000000121b167224 */ /* 0x000fc800078e0216 */
[----:B------:R-:W-:Y:S01]  /*4790*/  IMAD.X R23, R23, 0x1, ~R22, P1 ;  /* 0x0000000117177824 */ /* 0x000fe200008e0e16 */
[----:B------:R-:W-:-:S04]  /*47a0*/  IADD3 R22, P1, PT, R21, -R18, RZ ;  /* 0x8000001215167210 */ /* 0x000fc80007f3e0ff */
[CC--:B------:R-:W-:Y:S02]  /*47b0*/  ISETP.GE.U32.AND.EX P0, PT, R23.reuse, R19.reuse, PT, P0 ;  /* 0x000000131700720c */ /* 0x0c0fe40003f06100 */
[----:B------:R-:W-:Y:S02]  /*47c0*/  IADD3.X R24, PT, PT, R23, ~R19, RZ, P1, !PT ;  /* 0x8000001317187210 */ /* 0x000fe40000ffe4ff */
[----:B------:R-:W-:Y:S02]  /*47d0*/  SEL R21, R22, R21, P0 ;  /* 0x0000001516157207 */ /* 0x000fe40000000000 */
[----:B------:R-:W-:Y:S02]  /*47e0*/  SEL R26, R26, R15, P0 ;  /* 0x0000000f1a1a7207 */ /* 0x000fe40000000000 */
[----:B------:R-:W-:Y:S02]  /*47f0*/  SEL R23, R24, R23, P0 ;  /* 0x0000001718177207 */ /* 0x000fe40000000000 */
[----:B------:R-:W-:Y:S01]  /*4800*/  ISETP.GE.U32.AND P0, PT, R21, R18, PT ;  /* 0x000000121500720c */ /* 0x000fe20003f06070 */
[----:B------:R-:W-:Y:S01]  /*4810*/  VIADD R15, R26, 0x1 ;  /* 0x000000011a0f7836 */ /* 0x000fe20000000000 */
[----:B------:R-:W-:-:S02]  /*4820*/  LOP3.LUT R18, R13, R20, RZ, 0x3c, !PT ;  /* 0x000000140d127212 */ /* 0x000fc400078e3cff */
[----:B------:R-:W-:Y:S02]  /*4830*/  ISETP.GE.U32.AND.EX P0, PT, R23, R19, PT, P0 ;  /* 0x000000131700720c */ /* 0x000fe40003f06100 */
[----:B------:R-:W-:Y:S02]  /*4840*/  ISETP.GE.AND P1, PT, R18, RZ, PT ;  /* 0x000000ff1200720c */ /* 0x000fe40003f26270 */
[----:B------:R-:W-:Y:S02]  /*4850*/  SEL R15, R15, R26, P0 ;  /* 0x0000001a0f0f7207 */ /* 0x000fe40000000000 */
[----:B------:R-:W-:Y:S02]  /*4860*/  ISETP.NE.U32.AND P0, PT, R12, RZ, PT ;  /* 0x000000ff0c00720c */ /* 0x000fe40003f05070 */
[----:B------:R-:W-:Y:S02]  /*4870*/  IADD3 R18, PT, PT, RZ, -R15, RZ ;  /* 0x8000000fff127210 */ /* 0x000fe40007ffe0ff */
[----:B------:R-:W-:-:S02]  /*4880*/  ISETP.NE.AND.EX P0, PT, R13, RZ, PT, P0 ;  /* 0x000000ff0d00720c */ /* 0x000fc40003f05300 */
[----:B------:R-:W-:Y:S01]  /*4890*/  SEL R18, R18, R15, !P1 ;  /* 0x0000000f12127207 */ /* 0x000fe20004800000 */
[----:B------:R-:W-:-:S03]  /*48a0*/  IMAD.MOV.U32 R15, RZ, RZ, 0x0 ;  /* 0x00000000ff0f7424 */ /* 0x000fc600078e00ff */
[----:B------:R-:W-:Y:S01]  /*48b0*/  SEL R18, R18, 0xffffffff, P0 ;  /* 0xffffffff12127807 */ /* 0x000fe20000000000 */
[----:B------:R-:W-:Y:S06]  /*48c0*/  RET.REL.NODEC R14 `(_Z17bsr_matvec_kerneliPKiS0_PKdS2_PdiilPKlS0_id) ;  /* 0xffffffb40ecc7950 */ /* 0x000fec0003c3ffff */
.L_x_116:
        /* <DEDUP_REMOVED lines=11> */
.L_x_117:


//--------------------- .nv.shared._Z7scale_yiPdd --------------------------
	.section	.nv.shared._Z7scale_yiPdd,"aw",@nobits
	.sectionflags	@""
	.align	16
	.zero		1024


//--------------------- .nv.shared.reserved.0     --------------------------
	.section	.nv.shared.reserved.0,"aw",@nobits
	.weak		__nv_reservedSMEM_offset_0_alias
	.size		__nv_reservedSMEM_offset_0_alias, 0, 64
	.other		__nv_reservedSMEM_offset_0_alias,@"STO_CUDA_RESERVED_SHARED STV_DEFAULT"
__nv_reservedSMEM_offset_0_alias:
	.zero		0
	.zero		64


//--------------------- .nv.shared._Z17bsr_matvec_kerneliPKiS0_PKdS2_PdiilPKlS0_id --------------------------
	.section	.nv.shared._Z17bsr_matvec_kerneliPKiS0_PKdS2_PdiilPKlS0_id,"aw",@nobits
	.sectionflags	@""
	.align	16
.nv.shared._Z17bsr_matvec_kerneliPKiS0_PKdS2_PdiilPKlS0_id:
	.zero		1280


//--------------------- .nv.constant0._Z7scale_yiPdd --------------------------
	.section	.nv.constant0._Z7scale_yiPdd,"a",@progbits
	.sectionflags	@""
	.align	4
.nv.constant0._Z7scale_yiPdd:
	.zero		920


//--------------------- .nv.constant0._Z17bsr_matvec_kerneliPKiS0_PKdS2_PdiilPKlS0_id --------------------------
	.section	.nv.constant0._Z17bsr_matvec_kerneliPKiS0_PKdS2_PdiilPKlS0_id,"a",@progbits
	.sectionflags	@""
	.align	4
.nv.constant0._Z17bsr_matvec_kerneliPKiS0_PKdS2_PdiilPKlS0_id:
	.zero		992


//--------------------- SYMBOLS --------------------------

	.type		.nv.reservedSmem.offset0,@object
	.size		.nv.reservedSmem.offset0,0x4
	.type		.nv.reservedSmem.cap,@object
	.size		.nv.reservedSmem.cap,0x4
